// auto-generated by cutlass_sweep.gemm — config: {"arch": "sm_100", "cluster_m": 1, "cluster_n": 2, "dtype": "e4m3", "dtype_b": "e4m3", "layout": "nt", "stages": 0, "tile_k": 32, "tile_m": 128, "tile_n": 128}
#include "cutlass/cutlass.h"
#include "cutlass/gemm/collective/collective_builder.hpp"
#include "cutlass/gemm/device/gemm_universal_adapter.h"
#include "cutlass/gemm/kernel/gemm_universal.hpp"
#include "cutlass/epilogue/collective/collective_builder.hpp"

using ElemA = cutlass::float_e4m3_t;
using ElemB = cutlass::float_e4m3_t;
using ElemCD = cutlass::float_e4m3_t;
using Acc  = float;
using TileShape    = cute::Shape<cute::_128, cute::_128, cute::_32>;
using ClusterShape = cute::Shape<cute::_1, cute::_2, cute::_1>;

using CollectiveEpilogue = typename cutlass::epilogue::collective::CollectiveBuilder<
    cutlass::arch::Sm100, cutlass::arch::OpClassTensorOp,
    TileShape, ClusterShape,
    cutlass::epilogue::collective::EpilogueTileAuto,
    Acc, Acc,
    ElemCD, cutlass::layout::RowMajor, 128 / cutlass::sizeof_bits<ElemCD>::value,
    ElemCD, cutlass::layout::RowMajor, 128 / cutlass::sizeof_bits<ElemCD>::value,
    cutlass::epilogue::collective::EpilogueScheduleAuto
  >::CollectiveOp;

using CollectiveMainloop = typename cutlass::gemm::collective::CollectiveBuilder<
    cutlass::arch::Sm100, cutlass::arch::OpClassTensorOp,
    ElemA, cutlass::layout::RowMajor, 128 / cutlass::sizeof_bits<ElemA>::value,
    ElemB, cutlass::layout::ColumnMajor, 128 / cutlass::sizeof_bits<ElemB>::value,
    Acc,
    TileShape, ClusterShape,
    cutlass::gemm::collective::StageCountAutoCarveout<static_cast<int>(sizeof(typename CollectiveEpilogue::SharedStorage))>,
    cutlass::gemm::collective::KernelScheduleAuto
  >::CollectiveOp;

using GemmKernel = cutlass::gemm::kernel::GemmUniversal<
    cute::Shape<int,int,int,int>,
    CollectiveMainloop,
    CollectiveEpilogue
>;
using Gemm = cutlass::gemm::device::GemmUniversalAdapter<GemmKernel>;

// Force the device kernel symbol into the cubin without needing a host main.
auto* _anchor = &cutlass::device_kernel<GemmKernel>;


// ===== COMPILED SASS (sm_100a) =====

	.target	sm_100a

	.elftype	@"ET_EXEC"


//--------------------- .note.nv.tkinfo           --------------------------
	.section	.note.nv.tkinfo,"",@"SHT_NOTE"
	.sectionflags	@"SHF_NOTE_NV_TKINFO"
	.tkinfo
        /*0018*/ 	.word	0x00000002
        /*0030*/ 	.string	""
        /*0030*/ 	.string	"ptxas"
        /*0030*/ 	.string	"Cuda compilation tools, release 13.0, V13.0.88"
        /*0030*/ 	.string	"Build cuda_13.0.r13.0/compiler.36424714_0"
        /*0030*/ 	.string	"-arch sm_100a -m 64 "



//--------------------- .note.nv.cuinfo           --------------------------
	.section	.note.nv.cuinfo,"",@"SHT_NOTE"
	.sectionflags	@"SHF_NOTE_NV_CUINFO"
        /*0018*/ 	.short	0x0002
        /*001a*/ 	.short	0x0064
        /*001c*/ 	.short	0x0082
	.zero		2


//--------------------- .nv.info                  --------------------------
	.section	.nv.info,"",@"SHT_CUDA_INFO"
	.align	4


	//----- nvinfo : EIATTR_REGCOUNT
	.align		4
        /*0000*/ 	.byte	0x04, 0x2f
        /*0002*/ 	.short	(.L_19 - .L_18)
	.align		4
.L_18:
        /*0004*/ 	.word	index@(_ZN7cutlass13device_kernelINS_4gemm6kernel13GemmUniversalIN4cute5tupleIJiiiiEEENS1_10collective13CollectiveMmaINS1_35MainloopSm100TmaUmmaWarpSpecializedILi24ELi2ELi4ENS5_IJNS4_1CILi1EEENSA_ILi2EEESB_EEEEENS5_IJNSA_ILi128EEESF_NSA_ILi32EEEEEENS_12float_e4m3_tENS5_IJlSB_lEEESI_SJ_NS4_8TiledMMAINS4_8MMA_AtomIJNS4_10MMA_TraitsINS4_19SM100_MMA_F8F6F4_SSEJSI_SI_fSF_SF_NS4_17integral_constantINS4_4UMMA5MajorELSQ_0EEESR_NSO_INSP_7ScaleInELSS_0EEEST_EEEEEENS4_6LayoutINS5_IJSB_SB_SB_EEENS5_IJNSA_ILi0EEESY_SY_EEEEENS5_IJNS4_10UnderscoreES11_S11_EEEEENS4_23SM90_TMA_LOAD_MULTICASTENS4_14ComposedLayoutINS4_7SwizzleILi1ELi4ELi3EEENS4_18smem_ptr_flag_bitsILi8EEENSW_INS5_IJNSA_ILi8EEESG_EEENS5_IJSG_SB_EEEEEEEvNS4_8identityENS4_13SM90_TMA_LOADES1E_vS1F_EENS_8epilogue10collective18CollectiveEpilogueINS1I_23Sm100TmaWarpSpecializedILi2ELi2ELi64ELb0ELb0EEEJSH_NS5_IJNSW_ISF_SB_EENSW_INSA_ILi64EEESB_EEEEESI_SJ_SI_SJ_NS1I_6fusion15FusionCallbacksIS1M_NS1R_17LinearCombinationISI_fSI_fLNS_15FloatRoundStyleE2EEESH_S1Q_JEEENS4_5SM1004TMEM4LOAD26SM100_TMEM_LOAD_32dp32b64xES1G_NS15_INS16_ILi2ELi4ELi3EEES19_NSW_INS5_IJS1A_S1O_EEENS5_IJS1O_SB_EEEEEEENS4_39AutoVectorizingCopyWithAssumedAlignmentILi128EEENS4_14SM90_TMA_STOREES25_S27_S27_EEEvvEEEEvNT_6ParamsE)
        /*0008*/ 	.word	0x000000cf


	//----- nvinfo : EIATTR_FRAME_SIZE
	.align		4
.L_19:
        /*000c*/ 	.byte	0x04, 0x11
        /*000e*/ 	.short	(.L_21 - .L_20)
	.align		4
.L_20:
        /*0010*/ 	.word	index@($__internal_2_$__cuda_sm10x_tcgen05_guardrail_trap_unallocated_columns_being_dealloced)
        /*0014*/ 	.word	0x00000000


	//----- nvinfo : EIATTR_FRAME_SIZE
	.align		4
.L_21:
        /*0018*/ 	.byte	0x04, 0x11
        /*001a*/ 	.short	(.L_23 - .L_22)
	.align		4
.L_22:
        /*001c*/ 	.word	index@($__internal_1_$__cuda_sm10x_tcgen05_guardrail_trap_phase_invalid_during_alloc)
        /*0020*/ 	.word	0x00000000


	//----- nvinfo : EIATTR_FRAME_SIZE
	.align		4
.L_23:
        /*0024*/ 	.byte	0x04, 0x11
        /*0026*/ 	.short	(.L_25 - .L_24)
	.align		4
.L_24:
        /*0028*/ 	.word	index@($__internal_0_$__cuda_sm10x_tcgen05_guardrail_trap_col_being_dealloced_not_returned_by_alloc)
        /*002c*/ 	.word	0x00000000


	//----- nvinfo : EIATTR_FRAME_SIZE
	.align		4
.L_25:
        /*0030*/ 	.byte	0x04, 0x11
        /*0032*/ 	.short	(.L_27 - .L_26)
	.align		4
.L_26:
        /*0034*/ 	.word	index@(_ZN7cutlass13device_kernelINS_4gemm6kernel13GemmUniversalIN4cute5tupleIJiiiiEEENS1_10collective13CollectiveMmaINS1_35MainloopSm100TmaUmmaWarpSpecializedILi24ELi2ELi4ENS5_IJNS4_1CILi1EEENSA_ILi2EEESB_EEEEENS5_IJNSA_ILi128EEESF_NSA_ILi32EEEEEENS_12float_e4m3_tENS5_IJlSB_lEEESI_SJ_NS4_8TiledMMAINS4_8MMA_AtomIJNS4_10MMA_TraitsINS4_19SM100_MMA_F8F6F4_SSEJSI_SI_fSF_SF_NS4_17integral_constantINS4_4UMMA5MajorELSQ_0EEESR_NSO_INSP_7ScaleInELSS_0EEEST_EEEEEENS4_6LayoutINS5_IJSB_SB_SB_EEENS5_IJNSA_ILi0EEESY_SY_EEEEENS5_IJNS4_10UnderscoreES11_S11_EEEEENS4_23SM90_TMA_LOAD_MULTICASTENS4_14ComposedLayoutINS4_7SwizzleILi1ELi4ELi3EEENS4_18smem_ptr_flag_bitsILi8EEENSW_INS5_IJNSA_ILi8EEESG_EEENS5_IJSG_SB_EEEEEEEvNS4_8identityENS4_13SM90_TMA_LOADES1E_vS1F_EENS_8epilogue10collective18CollectiveEpilogueINS1I_23Sm100TmaWarpSpecializedILi2ELi2ELi64ELb0ELb0EEEJSH_NS5_IJNSW_ISF_SB_EENSW_INSA_ILi64EEESB_EEEEESI_SJ_SI_SJ_NS1I_6fusion15FusionCallbacksIS1M_NS1R_17LinearCombinationISI_fSI_fLNS_15FloatRoundStyleE2EEESH_S1Q_JEEENS4_5SM1004TMEM4LOAD26SM100_TMEM_LOAD_32dp32b64xES1G_NS15_INS16_ILi2ELi4ELi3EEES19_NSW_INS5_IJS1A_S1O_EEENS5_IJS1O_SB_EEEEEEENS4_39AutoVectorizingCopyWithAssumedAlignmentILi128EEENS4_14SM90_TMA_STOREES25_S27_S27_EEEvvEEEEvNT_6ParamsE)
        /*0038*/ 	.word	0x00000000


	//----- nvinfo : EIATTR_MIN_STACK_SIZE
	.align		4
.L_27:
        /*003c*/ 	.byte	0x04, 0x12
        /*003e*/ 	.short	(.L_29 - .L_28)
	.align		4
.L_28:
        /*0040*/ 	.word	index@(_ZN7cutlass13device_kernelINS_4gemm6kernel13GemmUniversalIN4cute5tupleIJiiiiEEENS1_10collective13CollectiveMmaINS1_35MainloopSm100TmaUmmaWarpSpecializedILi24ELi2ELi4ENS5_IJNS4_1CILi1EEENSA_ILi2EEESB_EEEEENS5_IJNSA_ILi128EEESF_NSA_ILi32EEEEEENS_12float_e4m3_tENS5_IJlSB_lEEESI_SJ_NS4_8TiledMMAINS4_8MMA_AtomIJNS4_10MMA_TraitsINS4_19SM100_MMA_F8F6F4_SSEJSI_SI_fSF_SF_NS4_17integral_constantINS4_4UMMA5MajorELSQ_0EEESR_NSO_INSP_7ScaleInELSS_0EEEST_EEEEEENS4_6LayoutINS5_IJSB_SB_SB_EEENS5_IJNSA_ILi0EEESY_SY_EEEEENS5_IJNS4_10UnderscoreES11_S11_EEEEENS4_23SM90_TMA_LOAD_MULTICASTENS4_14ComposedLayoutINS4_7SwizzleILi1ELi4ELi3EEENS4_18smem_ptr_flag_bitsILi8EEENSW_INS5_IJNSA_ILi8EEESG_EEENS5_IJSG_SB_EEEEEEEvNS4_8identityENS4_13SM90_TMA_LOADES1E_vS1F_EENS_8epilogue10collective18CollectiveEpilogueINS1I_23Sm100TmaWarpSpecializedILi2ELi2ELi64ELb0ELb0EEEJSH_NS5_IJNSW_ISF_SB_EENSW_INSA_ILi64EEESB_EEEEESI_SJ_SI_SJ_NS1I_6fusion15FusionCallbacksIS1M_NS1R_17LinearCombinationISI_fSI_fLNS_15FloatRoundStyleE2EEESH_S1Q_JEEENS4_5SM1004TMEM4LOAD26SM100_TMEM_LOAD_32dp32b64xES1G_NS15_INS16_ILi2ELi4ELi3EEES19_NSW_INS5_IJS1A_S1O_EEENS5_IJS1O_SB_EEEEEEENS4_39AutoVectorizingCopyWithAssumedAlignmentILi128EEENS4_14SM90_TMA_STOREES25_S27_S27_EEEvvEEEEvNT_6ParamsE)
        /*0044*/ 	.word	0x00000000
.L_29:


//--------------------- .nv.compat                --------------------------
	.section	.nv.compat,"",@"SHT_CUDA_COMPAT_INFO"
	.align	4
        /*0000*/ 	.byte	0x02, 0x09, 0x01, 0x00, 0x02, 0x02, 0x02, 0x00, 0x02, 0x05, 0x05, 0x00, 0x03, 0x07, 0x01, 0x01
        /*0010*/ 	.byte	0x02, 0x03, 0x01, 0x00, 0x02, 0x06, 0x01, 0x00, 0x04, 0x0b, 0x08, 0x00, 0x09, 0x00, 0x00, 0x00
        /*0020*/ 	.byte	0x00, 0x00, 0x00, 0x00


//--------------------- .nv.info._ZN7cutlass13device_kernelINS_4gemm6kernel13GemmUniversalIN4cute5tupleIJiiiiEEENS1_10collective13CollectiveMmaINS1_35MainloopSm100TmaUmmaWarpSpecializedILi24ELi2ELi4ENS5_IJNS4_1CILi1EEENSA_ILi2EEESB_EEEEENS5_IJNSA_ILi128EEESF_NSA_ILi32EEEEEENS_12float_e4m3_tENS5_IJlSB_lEEESI_SJ_NS4_8TiledMMAINS4_8MMA_AtomIJNS4_10MMA_TraitsINS4_19SM100_MMA_F8F6F4_SSEJSI_SI_fSF_SF_NS4_17integral_constantINS4_4UMMA5MajorELSQ_0EEESR_NSO_INSP_7ScaleInELSS_0EEEST_EEEEEENS4_6LayoutINS5_IJSB_SB_SB_EEENS5_IJNSA_ILi0EEESY_SY_EEEEENS5_IJNS4_10UnderscoreES11_S11_EEEEENS4_23SM90_TMA_LOAD_MULTICASTENS4_14ComposedLayoutINS4_7SwizzleILi1ELi4ELi3EEENS4_18smem_ptr_flag_bitsILi8EEENSW_INS5_IJNSA_ILi8EEESG_EEENS5_IJSG_SB_EEEEEEEvNS4_8identityENS4_13SM90_TMA_LOADES1E_vS1F_EENS_8epilogue10collective18CollectiveEpilogueINS1I_23Sm100TmaWarpSpecializedILi2ELi2ELi64ELb0ELb0EEEJSH_NS5_IJNSW_ISF_SB_EENSW_INSA_ILi64EEESB_EEEEESI_SJ_SI_SJ_NS1I_6fusion15FusionCallbacksIS1M_NS1R_17LinearCombinationISI_fSI_fLNS_15FloatRoundStyleE2EEESH_S1Q_JEEENS4_5SM1004TMEM4LOAD26SM100_TMEM_LOAD_32dp32b64xES1G_NS15_INS16_ILi2ELi4ELi3EEES19_NSW_INS5_IJS1A_S1O_EEENS5_IJS1O_SB_EEEEEEENS4_39AutoVectorizingCopyWithAssumedAlignmentILi128EEENS4_14SM90_TMA_STOREES25_S27_S27_EEEvvEEEEvNT_6ParamsE --------------------------
	.section	.nv.info._ZN7cutlass13device_kernelINS_4gemm6kernel13GemmUniversalIN4cute5tupleIJiiiiEEENS1_10collective13CollectiveMmaINS1_35MainloopSm100TmaUmmaWarpSpecializedILi24ELi2ELi4ENS5_IJNS4_1CILi1EEENSA_ILi2EEESB_EEEEENS5_IJNSA_ILi128EEESF_NSA_ILi32EEEEEENS_12float_e4m3_tENS5_IJlSB_lEEESI_SJ_NS4_8TiledMMAINS4_8MMA_AtomIJNS4_10MMA_TraitsINS4_19SM100_MMA_F8F6F4_SSEJSI_SI_fSF_SF_NS4_17integral_constantINS4_4UMMA5MajorELSQ_0EEESR_NSO_INSP_7ScaleInELSS_0EEEST_EEEEEENS4_6LayoutINS5_IJSB_SB_SB_EEENS5_IJNSA_ILi0EEESY_SY_EEEEENS5_IJNS4_10UnderscoreES11_S11_EEEEENS4_23SM90_TMA_LOAD_MULTICASTENS4_14ComposedLayoutINS4_7SwizzleILi1ELi4ELi3EEENS4_18smem_ptr_flag_bitsILi8EEENSW_INS5_IJNSA_ILi8EEESG_EEENS5_IJSG_SB_EEEEEEEvNS4_8identityENS4_13SM90_TMA_LOADES1E_vS1F_EENS_8epilogue10collective18CollectiveEpilogueINS1I_23Sm100TmaWarpSpecializedILi2ELi2ELi64ELb0ELb0EEEJSH_NS5_IJNSW_ISF_SB_EENSW_INSA_ILi64EEESB_EEEEESI_SJ_SI_SJ_NS1I_6fusion15FusionCallbacksIS1M_NS1R_17LinearCombinationISI_fSI_fLNS_15FloatRoundStyleE2EEESH_S1Q_JEEENS4_5SM1004TMEM4LOAD26SM100_TMEM_LOAD_32dp32b64xES1G_NS15_INS16_ILi2ELi4ELi3EEES19_NSW_INS5_IJS1A_S1O_EEENS5_IJS1O_SB_EEEEEEENS4_39AutoVectorizingCopyWithAssumedAlignmentILi128EEENS4_14SM90_TMA_STOREES25_S27_S27_EEEvvEEEEvNT_6ParamsE,"",@"SHT_CUDA_INFO"
	.sectionflags	@""
	.align	4


	//----- nvinfo : EIATTR_CUDA_API_VERSION
	.align		4
        /*0000*/ 	.byte	0x04, 0x37
        /*0002*/ 	.short	(.L_31 - .L_30)
.L_30:
        /*0004*/ 	.word	0x00000082


	//----- nvinfo : EIATTR_KPARAM_INFO
	.align		4
.L_31:
        /*0008*/ 	.byte	0x04, 0x17
        /*000a*/ 	.short	(.L_33 - .L_32)
.L_32:
        /*000c*/ 	.word	0x00000000
        /*0010*/ 	.short	0x0000
        /*0012*/ 	.short	0x0000
        /*0014*/ 	.byte	0x00, 0xf0, 0x01, 0x20


	//----- nvinfo : EIATTR_AT_ENTRY_FRAGMENTS
	.align		4
.L_33:
        /*0018*/ 	.byte	0x04, 0x4f
        /*001a*/ 	.short	(.L_35 - .L_34)


	//   ....[0]....
.L_34:
        /*001c*/ 	.word	0x00000006


	//----- nvinfo : EIATTR_RESERVED_SMEM_USED
	.align		4
.L_35:
        /*0020*/ 	.byte	0x01, 0x41
	.zero		2


	//----- nvinfo : EIATTR_SPARSE_MMA_MASK
	.align		4
        /*0024*/ 	.byte	0x03, 0x50
        /*0026*/ 	.short	0x0000


	//----- nvinfo : EIATTR_TCGEN05_1CTA_USED
	.align		4
        /*0028*/ 	.byte	0x01, 0x51
	.zero		2


	//----- nvinfo : EIATTR_MAXREG_COUNT
	.align		4
        /*002c*/ 	.byte	0x03, 0x1b
        /*002e*/ 	.short	0x00ff


	//----- nvinfo : EIATTR_NUM_BARRIERS
	.align		4
        /*0030*/ 	.byte	0x02, 0x4c
        /*0032*/ 	.byte	0x07
	.zero		1


	//----- nvinfo : EIATTR_EXTERNS
	.align		4
        /*0034*/ 	.byte	0x04, 0x0f
        /*0036*/ 	.short	(.L_37 - .L_36)


	//   ....[0]....
	.align		4
.L_36:
        /*0038*/ 	.word	index@(__assertfail)


	//----- nvinfo : EIATTR_MERCURY_ISA_VERSION
	.align		4
.L_37:
        /*003c*/ 	.byte	0x03, 0x5f
        /*003e*/ 	.short	0x0101


	//----- nvinfo : EIATTR_INT_WARP_WIDE_INSTR_OFFSETS
	.align		4
        /*0040*/ 	.byte	0x04, 0x31
        /*0042*/ 	.short	(.L_39 - .L_38)


	//   ....[0]....
.L_38:
        /*0044*/ 	.word	0x000048d0


	//   ....[1]....
        /*0048*/ 	.word	0x000048f0


	//   ....[2]....
        /*004c*/ 	.word	0x00004920


	//   ....[3]....
        /*0050*/ 	.word	0x00005440


	//   ....[4]....
        /*0054*/ 	.word	0x000054b0


	//   ....[5]....
        /*0058*/ 	.word	0x00005590


	//   ....[6]....
        /*005c*/ 	.word	0x00005640


	//----- nvinfo : EIATTR_COOP_GROUP_MASK_REGIDS
	.align		4
.L_39:
        /*0060*/ 	.byte	0x04, 0x29
        /*0062*/ 	.short	(.L_41 - .L_40)


	//   ....[0]....
.L_40:
        /*0064*/ 	.word	0xffffffff


	//   ....[1]....
        /*0068*/ 	.word	0xffffffff


	//   ....[2]....
        /*006c*/ 	.word	0xffffffff


	//   ....[3]....
        /*0070*/ 	.word	0xffffffff


	//   ....[4]....
        /*0074*/ 	.word	0xffffffff


	//   ....[5]....
        /*0078*/ 	.word	0xffffffff


	//   ....[6]....
        /*007c*/ 	.word	0xffffffff


	//   ....[7]....
        /*0080*/ 	.word	0xffffffff


	//   ....[8]....
        /*0084*/ 	.word	0xffffffff


	//   ....[9]....
        /*0088*/ 	.word	0xffffffff


	//   ....[10]....
        /*008c*/ 	.word	0xffffffff


	//   ....[11]....
        /*0090*/ 	.word	0xffffffff


	//   ....[12]....
        /*0094*/ 	.word	0xffffffff


	//   ....[13]....
        /*0098*/ 	.word	0xffffffff


	//----- nvinfo : EIATTR_COOP_GROUP_INSTR_OFFSETS
	.align		4
.L_41:
        /*009c*/ 	.byte	0x04, 0x28
        /*009e*/ 	.short	(.L_43 - .L_42)


	//   ....[0]....
.L_42:
        /*00a0*/ 	.word	0x00000080


	//   ....[1]....
        /*00a4*/ 	.word	0x000004f0


	//   ....[2]....
        /*00a8*/ 	.word	0x00000950


	//   ....[3]....
        /*00ac*/ 	.word	0x00000ab0


	//   ....[4]....
        /*00b0*/ 	.word	0x00000bb0


	//   ....[5]....
        /*00b4*/ 	.word	0x00000d20


	//   ....[6]....
        /*00b8*/ 	.word	0x00000ec0


	//   ....[7]....
        /*00bc*/ 	.word	0x00001070


	//   ....[8]....
        /*00c0*/ 	.word	0x00002280


	//   ....[9]....
        /*00c4*/ 	.word	0x00003c70


	//   ....[10]....
        /*00c8*/ 	.word	0x00003e80


	//   ....[11]....
        /*00cc*/ 	.word	0x00003eb0


	//   ....[12]....
        /*00d0*/ 	.word	0x000047b0


	//   ....[13]....
        /*00d4*/ 	.word	0x000049e0


	//----- nvinfo : EIATTR_VRC_CTA_INIT_COUNT
	.align		4
.L_43:
        /*00d8*/ 	.byte	0x02, 0x4a
        /*00da*/ 	.byte	0x80
	.zero		1


	//----- nvinfo : EIATTR_SYSCALL_OFFSETS
	.align		4
        /*00dc*/ 	.byte	0x04, 0x46
        /*00de*/ 	.short	(.L_45 - .L_44)


	//   ....[0]....
.L_44:
        /*00e0*/ 	.word	0x00006240


	//   ....[1]....
        /*00e4*/ 	.word	0x00006380


	//   ....[2]....
        /*00e8*/ 	.word	0x00006c10


	//   ....[3]....
        /*00ec*/ 	.word	0x00008220


	//----- nvinfo : EIATTR_MBARRIER_INSTR_OFFSETS
	.align		4
.L_45:
        /*00f0*/ 	.byte	0x04, 0x39
        /*00f2*/ 	.short	(.L_47 - .L_46)


	//   ....[0]....
.L_46:
        /*00f4*/ 	.word	0x00000630
        /*00f8*/ 	.word	0x000000ff
        /*00fc*/ 	.word	0x00000000
        /*0100*/ 	.short	0x0100
        /*0102*/ 	.byte	0x04
	.zero		1


	//   ....[1]....
        /*0104*/ 	.word	0x00000640
        /*0108*/ 	.word	0x000000ff
        /*010c*/ 	.word	0x000000c0
        /*0110*/ 	.short	0x0100
        /*0112*/ 	.byte	0x04
	.zero		1


	//   ....[2]....
        /*0114*/ 	.word	0x00000650
        /*0118*/ 	.word	0x000000ff
        /*011c*/ 	.word	0x00000008
        /*0120*/ 	.short	0x0100
        /*0122*/ 	.byte	0x04
	.zero		1


	//   ....[3]....
        /*0124*/ 	.word	0x00000660
        /*0128*/ 	.word	0x000000ff
        /*012c*/ 	.word	0x000000c8
        /*0130*/ 	.short	0x0100
        /*0132*/ 	.byte	0x04
	.zero		1


	//   ....[4]....
        /*0134*/ 	.word	0x00000670
        /*0138*/ 	.word	0x000000ff
        /*013c*/ 	.word	0x00000010
        /*0140*/ 	.short	0x0100
        /*0142*/ 	.byte	0x04
	.zero		1


	//   ....[5]....
        /*0144*/ 	.word	0x00000680
        /*0148*/ 	.word	0x000000ff
        /*014c*/ 	.word	0x000000d0
        /*0150*/ 	.short	0x0100
        /*0152*/ 	.byte	0x04
	.zero		1


	//   ....[6]....
        /*0154*/ 	.word	0x00000690
        /*0158*/ 	.word	0x000000ff
        /*015c*/ 	.word	0x00000018
        /*0160*/ 	.short	0x0100
        /*0162*/ 	.byte	0x04
	.zero		1


	//   ....[7]....
        /*0164*/ 	.word	0x000006a0
        /*0168*/ 	.word	0x000000ff
        /*016c*/ 	.word	0x000000d8
        /*0170*/ 	.short	0x0100
        /*0172*/ 	.byte	0x04
	.zero		1


	//   ....[8]....
        /*0174*/ 	.word	0x000006b0
        /*0178*/ 	.word	0x000000ff
        /*017c*/ 	.word	0x00000020
        /*0180*/ 	.short	0x0100
        /*0182*/ 	.byte	0x04
	.zero		1


	//   ....[9]....
        /*0184*/ 	.word	0x000006c0
        /*0188*/ 	.word	0x000000ff
        /*018c*/ 	.word	0x000000e0
        /*0190*/ 	.short	0x0100
        /*0192*/ 	.byte	0x04
	.zero		1


	//   ....[10]....
        /*0194*/ 	.word	0x000006d0
        /*0198*/ 	.word	0x000000ff
        /*019c*/ 	.word	0x00000028
        /*01a0*/ 	.short	0x0100
        /*01a2*/ 	.byte	0x04
	.zero		1


	//   ....[11]....
        /*01a4*/ 	.word	0x000006e0
        /*01a8*/ 	.word	0x000000ff
        /*01ac*/ 	.word	0x000000e8
        /*01b0*/ 	.short	0x0100
        /*01b2*/ 	.byte	0x04
	.zero		1


	//   ....[12]....
        /*01b4*/ 	.word	0x000006f0
        /*01b8*/ 	.word	0x000000ff
        /*01bc*/ 	.word	0x00000030
        /*01c0*/ 	.short	0x0100
        /*01c2*/ 	.byte	0x04
	.zero		1


	//   ....[13]....
        /*01c4*/ 	.word	0x00000700
        /*01c8*/ 	.word	0x000000ff
        /*01cc*/ 	.word	0x000000f0
        /*01d0*/ 	.short	0x0100
        /*01d2*/ 	.byte	0x04
	.zero		1


	//   ....[14]....
        /*01d4*/ 	.word	0x00000710
        /*01d8*/ 	.word	0x000000ff
        /*01dc*/ 	.word	0x00000038
        /*01e0*/ 	.short	0x0100
        /*01e2*/ 	.byte	0x04
	.zero		1


	//   ....[15]....
        /*01e4*/ 	.word	0x00000720
        /*01e8*/ 	.word	0x000000ff
        /*01ec*/ 	.word	0x000000f8
        /*01f0*/ 	.short	0x0100
        /*01f2*/ 	.byte	0x04
	.zero		1


	//   ....[16]....
        /*01f4*/ 	.word	0x00000730
        /*01f8*/ 	.word	0x000000ff
        /*01fc*/ 	.word	0x00000040
        /*0200*/ 	.short	0x0100
        /*0202*/ 	.byte	0x04
	.zero		1


	//   ....[17]....
        /*0204*/ 	.word	0x00000740
        /*0208*/ 	.word	0x000000ff
        /*020c*/ 	.word	0x00000100
        /*0210*/ 	.short	0x0100
        /*0212*/ 	.byte	0x04
	.zero		1


	//   ....[18]....
        /*0214*/ 	.word	0x00000750
        /*0218*/ 	.word	0x000000ff
        /*021c*/ 	.word	0x00000048
        /*0220*/ 	.short	0x0100
        /*0222*/ 	.byte	0x04
	.zero		1


	//   ....[19]....
        /*0224*/ 	.word	0x00000760
        /*0228*/ 	.word	0x000000ff
        /*022c*/ 	.word	0x00000108
        /*0230*/ 	.short	0x0100
        /*0232*/ 	.byte	0x04
	.zero		1


	//   ....[20]....
        /*0234*/ 	.word	0x00000770
        /*0238*/ 	.word	0x000000ff
        /*023c*/ 	.word	0x00000050
        /*0240*/ 	.short	0x0100
        /*0242*/ 	.byte	0x04
	.zero		1


	//   ....[21]....
        /*0244*/ 	.word	0x00000780
        /*0248*/ 	.word	0x000000ff
        /*024c*/ 	.word	0x00000110
        /*0250*/ 	.short	0x0100
        /*0252*/ 	.byte	0x04
	.zero		1


	//   ....[22]....
        /*0254*/ 	.word	0x00000790
        /*0258*/ 	.word	0x000000ff
        /*025c*/ 	.word	0x00000058
        /*0260*/ 	.short	0x0100
        /*0262*/ 	.byte	0x04
	.zero		1


	//   ....[23]....
        /*0264*/ 	.word	0x000007a0
        /*0268*/ 	.word	0x000000ff
        /*026c*/ 	.word	0x00000118
        /*0270*/ 	.short	0x0100
        /*0272*/ 	.byte	0x04
	.zero		1


	//   ....[24]....
        /*0274*/ 	.word	0x000007b0
        /*0278*/ 	.word	0x000000ff
        /*027c*/ 	.word	0x00000060
        /*0280*/ 	.short	0x0100
        /*0282*/ 	.byte	0x04
	.zero		1


	//   ....[25]....
        /*0284*/ 	.word	0x000007c0
        /*0288*/ 	.word	0x000000ff
        /*028c*/ 	.word	0x00000120
        /*0290*/ 	.short	0x0100
        /*0292*/ 	.byte	0x04
	.zero		1


	//   ....[26]....
        /*0294*/ 	.word	0x000007d0
        /*0298*/ 	.word	0x000000ff
        /*029c*/ 	.word	0x00000068
        /*02a0*/ 	.short	0x0100
        /*02a2*/ 	.byte	0x04
	.zero		1


	//   ....[27]....
        /*02a4*/ 	.word	0x000007e0
        /*02a8*/ 	.word	0x000000ff
        /*02ac*/ 	.word	0x00000128
        /*02b0*/ 	.short	0x0100
        /*02b2*/ 	.byte	0x04
	.zero		1


	//   ....[28]....
        /*02b4*/ 	.word	0x000007f0
        /*02b8*/ 	.word	0x000000ff
        /*02bc*/ 	.word	0x00000070
        /*02c0*/ 	.short	0x0100
        /*02c2*/ 	.byte	0x04
	.zero		1


	//   ....[29]....
        /*02c4*/ 	.word	0x00000800
        /*02c8*/ 	.word	0x000000ff
        /*02cc*/ 	.word	0x00000130
        /*02d0*/ 	.short	0x0100
        /*02d2*/ 	.byte	0x04
	.zero		1


	//   ....[30]....
        /*02d4*/ 	.word	0x00000810
        /*02d8*/ 	.word	0x000000ff
        /*02dc*/ 	.word	0x00000078
        /*02e0*/ 	.short	0x0100
        /*02e2*/ 	.byte	0x04
	.zero		1


	//   ....[31]....
        /*02e4*/ 	.word	0x00000820
        /*02e8*/ 	.word	0x000000ff
        /*02ec*/ 	.word	0x00000138
        /*02f0*/ 	.short	0x0100
        /*02f2*/ 	.byte	0x04
	.zero		1


	//   ....[32]....
        /*02f4*/ 	.word	0x00000830
        /*02f8*/ 	.word	0x000000ff
        /*02fc*/ 	.word	0x00000080
        /*0300*/ 	.short	0x0100
        /*0302*/ 	.byte	0x04
	.zero		1


	//   ....[33]....
        /*0304*/ 	.word	0x00000840
        /*0308*/ 	.word	0x000000ff
        /*030c*/ 	.word	0x00000140
        /*0310*/ 	.short	0x0100
        /*0312*/ 	.byte	0x04
	.zero		1


	//   ....[34]....
        /*0314*/ 	.word	0x00000850
        /*0318*/ 	.word	0x000000ff
        /*031c*/ 	.word	0x00000088
        /*0320*/ 	.short	0x0100
        /*0322*/ 	.byte	0x04
	.zero		1


	//   ....[35]....
        /*0324*/ 	.word	0x00000860
        /*0328*/ 	.word	0x000000ff
        /*032c*/ 	.word	0x00000148
        /*0330*/ 	.short	0x0100
        /*0332*/ 	.byte	0x04
	.zero		1


	//   ....[36]....
        /*0334*/ 	.word	0x00000870
        /*0338*/ 	.word	0x000000ff
        /*033c*/ 	.word	0x00000090
        /*0340*/ 	.short	0x0100
        /*0342*/ 	.byte	0x04
	.zero		1


	//   ....[37]....
        /*0344*/ 	.word	0x00000880
        /*0348*/ 	.word	0x000000ff
        /*034c*/ 	.word	0x00000150
        /*0350*/ 	.short	0x0100
        /*0352*/ 	.byte	0x04
	.zero		1


	//   ....[38]....
        /*0354*/ 	.word	0x00000890
        /*0358*/ 	.word	0x000000ff
        /*035c*/ 	.word	0x00000098
        /*0360*/ 	.short	0x0100
        /*0362*/ 	.byte	0x04
	.zero		1


	//   ....[39]....
        /*0364*/ 	.word	0x000008a0
        /*0368*/ 	.word	0x000000ff
        /*036c*/ 	.word	0x00000158
        /*0370*/ 	.short	0x0100
        /*0372*/ 	.byte	0x04
	.zero		1


	//   ....[40]....
        /*0374*/ 	.word	0x000008b0
        /*0378*/ 	.word	0x000000ff
        /*037c*/ 	.word	0x000000a0
        /*0380*/ 	.short	0x0100
        /*0382*/ 	.byte	0x04
	.zero		1


	//   ....[41]....
        /*0384*/ 	.word	0x000008c0
        /*0388*/ 	.word	0x000000ff
        /*038c*/ 	.word	0x00000160
        /*0390*/ 	.short	0x0100
        /*0392*/ 	.byte	0x04
	.zero		1


	//   ....[42]....
        /*0394*/ 	.word	0x000008d0
        /*0398*/ 	.word	0x000000ff
        /*039c*/ 	.word	0x000000a8
        /*03a0*/ 	.short	0x0100
        /*03a2*/ 	.byte	0x04
	.zero		1


	//   ....[43]....
        /*03a4*/ 	.word	0x000008e0
        /*03a8*/ 	.word	0x000000ff
        /*03ac*/ 	.word	0x00000168
        /*03b0*/ 	.short	0x0100
        /*03b2*/ 	.byte	0x04
	.zero		1


	//   ....[44]....
        /*03b4*/ 	.word	0x000008f0
        /*03b8*/ 	.word	0x000000ff
        /*03bc*/ 	.word	0x000000b0
        /*03c0*/ 	.short	0x0100
        /*03c2*/ 	.byte	0x04
	.zero		1


	//   ....[45]....
        /*03c4*/ 	.word	0x00000900
        /*03c8*/ 	.word	0x000000ff
        /*03cc*/ 	.word	0x00000170
        /*03d0*/ 	.short	0x0100
        /*03d2*/ 	.byte	0x04
	.zero		1


	//   ....[46]....
        /*03d4*/ 	.word	0x00000910
        /*03d8*/ 	.word	0x000000ff
        /*03dc*/ 	.word	0x000000b8
        /*03e0*/ 	.short	0x0100
        /*03e2*/ 	.byte	0x04
	.zero		1


	//   ....[47]....
        /*03e4*/ 	.word	0x00000920
        /*03e8*/ 	.word	0x000000ff
        /*03ec*/ 	.word	0x00000178
        /*03f0*/ 	.short	0x0100
        /*03f2*/ 	.byte	0x04
	.zero		1


	//   ....[48]....
        /*03f4*/ 	.word	0x00000a60
        /*03f8*/ 	.word	0x000000ff
        /*03fc*/ 	.word	0x00000180
        /*0400*/ 	.short	0x0100
        /*0402*/ 	.byte	0x04
	.zero		1


	//   ....[49]....
        /*0404*/ 	.word	0x00000a70
        /*0408*/ 	.word	0x000000ff
        /*040c*/ 	.word	0x00000190
        /*0410*/ 	.short	0x0100
        /*0412*/ 	.byte	0x04
	.zero		1


	//   ....[50]....
        /*0414*/ 	.word	0x00000a80
        /*0418*/ 	.word	0x000000ff
        /*041c*/ 	.word	0x00000188
        /*0420*/ 	.short	0x0100
        /*0422*/ 	.byte	0x04
	.zero		1


	//   ....[51]....
        /*0424*/ 	.word	0x00000a90
        /*0428*/ 	.word	0x000000ff
        /*042c*/ 	.word	0x00000198
        /*0430*/ 	.short	0x0100
        /*0432*/ 	.byte	0x04
	.zero		1


	//   ....[52]....
        /*0434*/ 	.word	0x00000b80
        /*0438*/ 	.word	0x000000ff
        /*043c*/ 	.word	0x000001a0
        /*0440*/ 	.short	0x0100
        /*0442*/ 	.byte	0x06
	.zero		1


	//   ....[53]....
        /*0444*/ 	.word	0x00000b90
        /*0448*/ 	.word	0x000000ff
        /*044c*/ 	.word	0x000001a8
        /*0450*/ 	.short	0x0100
        /*0452*/ 	.byte	0x06
	.zero		1


	//   ....[54]....
        /*0454*/ 	.word	0x00000cd0
        /*0458*/ 	.word	0x000000ff
        /*045c*/ 	.word	0x000001b0
        /*0460*/ 	.short	0x0100
        /*0462*/ 	.byte	0x06
	.zero		1


	//   ....[55]....
        /*0464*/ 	.word	0x00000ce0
        /*0468*/ 	.word	0x000000ff
        /*046c*/ 	.word	0x000001c0
        /*0470*/ 	.short	0x0100
        /*0472*/ 	.byte	0x06
	.zero		1


	//   ....[56]....
        /*0474*/ 	.word	0x00000cf0
        /*0478*/ 	.word	0x000000ff
        /*047c*/ 	.word	0x000001b8
        /*0480*/ 	.short	0x0100
        /*0482*/ 	.byte	0x06
	.zero		1


	//   ....[57]....
        /*0484*/ 	.word	0x00000d00
        /*0488*/ 	.word	0x000000ff
        /*048c*/ 	.word	0x000001c8
        /*0490*/ 	.short	0x0100
        /*0492*/ 	.byte	0x06
	.zero		1


	//   ....[58]....
        /*0494*/ 	.word	0x00000e30
        /*0498*/ 	.word	0x000000ff
        /*049c*/ 	.word	0x000001d0
        /*04a0*/ 	.short	0x0100
        /*04a2*/ 	.byte	0x04
	.zero		1


	//   ....[59]....
        /*04a4*/ 	.word	0x00000e40
        /*04a8*/ 	.word	0x000000ff
        /*04ac*/ 	.word	0x000001f0
        /*04b0*/ 	.short	0x0100
        /*04b2*/ 	.byte	0x04
	.zero		1


	//   ....[60]....
        /*04b4*/ 	.word	0x00000e50
        /*04b8*/ 	.word	0x000000ff
        /*04bc*/ 	.word	0x000001d8
        /*04c0*/ 	.short	0x0100
        /*04c2*/ 	.byte	0x04
	.zero		1


	//   ....[61]....
        /*04c4*/ 	.word	0x00000e60
        /*04c8*/ 	.word	0x000000ff
        /*04cc*/ 	.word	0x000001f8
        /*04d0*/ 	.short	0x0100
        /*04d2*/ 	.byte	0x04
	.zero		1


	//   ....[62]....
        /*04d4*/ 	.word	0x00000e70
        /*04d8*/ 	.word	0x000000ff
        /*04dc*/ 	.word	0x000001e0
        /*04e0*/ 	.short	0x0100
        /*04e2*/ 	.byte	0x04
	.zero		1


	//   ....[63]....
        /*04e4*/ 	.word	0x00000e80
        /*04e8*/ 	.word	0x000000ff
        /*04ec*/ 	.word	0x00000200
        /*04f0*/ 	.short	0x0100
        /*04f2*/ 	.byte	0x04
	.zero		1


	//   ....[64]....
        /*04f4*/ 	.word	0x00000e90
        /*04f8*/ 	.word	0x000000ff
        /*04fc*/ 	.word	0x000001e8
        /*0500*/ 	.short	0x0100
        /*0502*/ 	.byte	0x04
	.zero		1


	//   ....[65]....
        /*0504*/ 	.word	0x00000ea0
        /*0508*/ 	.word	0x000000ff
        /*050c*/ 	.word	0x00000208
        /*0510*/ 	.short	0x0100
        /*0512*/ 	.byte	0x04
	.zero		1


	//   ....[66]....
        /*0514*/ 	.word	0x00000f90
        /*0518*/ 	.word	0x000000ff
        /*051c*/ 	.word	0x00000210
        /*0520*/ 	.short	0x0100
        /*0522*/ 	.byte	0x04
	.zero		1


	//   ....[67]....
        /*0524*/ 	.word	0x00000fa0
        /*0528*/ 	.word	0x000000ff
        /*052c*/ 	.word	0x00000220
        /*0530*/ 	.short	0x0100
        /*0532*/ 	.byte	0x04
	.zero		1


	//   ....[68]....
        /*0534*/ 	.word	0x00000fb0
        /*0538*/ 	.word	0x000000ff
        /*053c*/ 	.word	0x00000218
        /*0540*/ 	.short	0x0100
        /*0542*/ 	.byte	0x04
	.zero		1


	//   ....[69]....
        /*0544*/ 	.word	0x00000fc0
        /*0548*/ 	.word	0x000000ff
        /*054c*/ 	.word	0x00000228
        /*0550*/ 	.short	0x0100
        /*0552*/ 	.byte	0x04
	.zero		1


	//   ....[70]....
        /*0554*/ 	.word	0x00001b00
        /*0558*/ 	.word	0x00000003
        /*055c*/ 	.word	0x00000220
        /*0560*/ 	.short	0x010a
        /*0562*/ 	.byte	0xff
	.zero		1


	//   ....[71]....
        /*0564*/ 	.word	0x00001b30
        /*0568*/ 	.word	0x00000003
        /*056c*/ 	.word	0x00000210
        /*0570*/ 	.short	0x0101
        /*0572*/ 	.byte	0xff
	.zero		1


	//   ....[72]....
        /*0574*/ 	.word	0x00001c00
        /*0578*/ 	.word	0x000000ff
        /*057c*/ 	.word	0x000000c0
        /*0580*/ 	.short	0x010a
        /*0582*/ 	.byte	0x04
	.zero		1


	//   ....[73]....
        /*0584*/ 	.word	0x00001c80
        /*0588*/ 	.word	0x000000ff
        /*058c*/ 	.word	0x000000c0
        /*0590*/ 	.short	0x010a
        /*0592*/ 	.byte	0x21
	.zero		1


	//   ....[74]....
        /*0594*/ 	.word	0x00001e20
        /*0598*/ 	.word	0x000000ff
        /*059c*/ 	.word	0x000000c0
        /*05a0*/ 	.short	0x010a
        /*05a2*/ 	.byte	0x08
	.zero		1


	//   ....[75]....
        /*05a4*/ 	.word	0x00001f30
        /*05a8*/ 	.word	0x000000ff
        /*05ac*/ 	.word	0x000001a8
        /*05b0*/ 	.short	0x0101
        /*05b2*/ 	.byte	0x06
	.zero		1


	//   ....[76]....
        /*05b4*/ 	.word	0x00001f50
        /*05b8*/ 	.word	0x000000ff
        /*05bc*/ 	.word	0x000000c0
        /*05c0*/ 	.short	0x010a
        /*05c2*/ 	.byte	0x04
	.zero		1


	//   ....[77]....
        /*05c4*/ 	.word	0x00001fd0
        /*05c8*/ 	.word	0x000000ff
        /*05cc*/ 	.word	0x000000c0
        /*05d0*/ 	.short	0x010a
        /*05d2*/ 	.byte	0x11
	.zero		1


	//   ....[78]....
        /*05d4*/ 	.word	0x00002170
        /*05d8*/ 	.word	0x000000ff
        /*05dc*/ 	.word	0x000000c0
        /*05e0*/ 	.short	0x010a
        /*05e2*/ 	.byte	0x07
	.zero		1


	//   ....[79]....
        /*05e4*/ 	.word	0x000022b0
        /*05e8*/ 	.word	0x00000003
        /*05ec*/ 	.word	0x000001b0
        /*05f0*/ 	.short	0x010a
        /*05f2*/ 	.byte	0xff
	.zero		1


	//   ....[80]....
        /*05f4*/ 	.word	0x00002400
        /*05f8*/ 	.word	0x00000000
        /*05fc*/ 	.word	0x00000000
        /*0600*/ 	.short	0x0101
        /*0602*/ 	.byte	0xff
	.zero		1


	//   ....[81]....
        /*0604*/ 	.word	0x000029b0
        /*0608*/ 	.word	0x000000ff
        /*060c*/ 	.word	0x00000000
        /*0610*/ 	.short	0x010a
        /*0612*/ 	.byte	0x04
	.zero		1


	//   ....[82]....
        /*0614*/ 	.word	0x00002a40
        /*0618*/ 	.word	0x000000ff
        /*061c*/ 	.word	0x00000000
        /*0620*/ 	.short	0x010a
        /*0622*/ 	.byte	0x05
	.zero		1


	//   ....[83]....
        /*0624*/ 	.word	0x00002ad0
        /*0628*/ 	.word	0x000000ff
        /*062c*/ 	.word	0x00000000
        /*0630*/ 	.short	0x010a
        /*0632*/ 	.byte	0x05
	.zero		1


	//   ....[84]....
        /*0634*/ 	.word	0x00002b60
        /*0638*/ 	.word	0x000000ff
        /*063c*/ 	.word	0x00000000
        /*0640*/ 	.short	0x010a
        /*0642*/ 	.byte	0x05
	.zero		1


	//   ....[85]....
        /*0644*/ 	.word	0x00002bf0
        /*0648*/ 	.word	0x000000ff
        /*064c*/ 	.word	0x00000000
        /*0650*/ 	.short	0x010a
        /*0652*/ 	.byte	0x05
	.zero		1


	//   ....[86]....
        /*0654*/ 	.word	0x00002c80
        /*0658*/ 	.word	0x000000ff
        /*065c*/ 	.word	0x00000000
        /*0660*/ 	.short	0x010a
        /*0662*/ 	.byte	0x05
	.zero		1


	//   ....[87]....
        /*0664*/ 	.word	0x00002d10
        /*0668*/ 	.word	0x000000ff
        /*066c*/ 	.word	0x00000000
        /*0670*/ 	.short	0x010a
        /*0672*/ 	.byte	0x05
	.zero		1


	//   ....[88]....
        /*0674*/ 	.word	0x00002da0
        /*0678*/ 	.word	0x000000ff
        /*067c*/ 	.word	0x00000000
        /*0680*/ 	.short	0x010a
        /*0682*/ 	.byte	0x05
	.zero		1


	//   ....[89]....
        /*0684*/ 	.word	0x00002e30
        /*0688*/ 	.word	0x000000ff
        /*068c*/ 	.word	0x00000000
        /*0690*/ 	.short	0x010a
        /*0692*/ 	.byte	0x05
	.zero		1


	//   ....[90]....
        /*0694*/ 	.word	0x00002ec0
        /*0698*/ 	.word	0x000000ff
        /*069c*/ 	.word	0x00000000
        /*06a0*/ 	.short	0x010a
        /*06a2*/ 	.byte	0x05
	.zero		1


	//   ....[91]....
        /*06a4*/ 	.word	0x00002f50
        /*06a8*/ 	.word	0x000000ff
        /*06ac*/ 	.word	0x00000000
        /*06b0*/ 	.short	0x010a
        /*06b2*/ 	.byte	0x05
	.zero		1


	//   ....[92]....
        /*06b4*/ 	.word	0x00002fe0
        /*06b8*/ 	.word	0x000000ff
        /*06bc*/ 	.word	0x00000000
        /*06c0*/ 	.short	0x010a
        /*06c2*/ 	.byte	0x05
	.zero		1


	//   ....[93]....
        /*06c4*/ 	.word	0x00003070
        /*06c8*/ 	.word	0x000000ff
        /*06cc*/ 	.word	0x00000000
        /*06d0*/ 	.short	0x010a
        /*06d2*/ 	.byte	0x05
	.zero		1


	//   ....[94]....
        /*06d4*/ 	.word	0x00003100
        /*06d8*/ 	.word	0x000000ff
        /*06dc*/ 	.word	0x00000000
        /*06e0*/ 	.short	0x010a
        /*06e2*/ 	.byte	0x05
	.zero		1


	//   ....[95]....
        /*06e4*/ 	.word	0x00003190
        /*06e8*/ 	.word	0x000000ff
        /*06ec*/ 	.word	0x00000000
        /*06f0*/ 	.short	0x010a
        /*06f2*/ 	.byte	0x05
	.zero		1


	//   ....[96]....
        /*06f4*/ 	.word	0x00003220
        /*06f8*/ 	.word	0x000000ff
        /*06fc*/ 	.word	0x00000000
        /*0700*/ 	.short	0x010a
        /*0702*/ 	.byte	0x05
	.zero		1


	//   ....[97]....
        /*0704*/ 	.word	0x000032b0
        /*0708*/ 	.word	0x000000ff
        /*070c*/ 	.word	0x00000000
        /*0710*/ 	.short	0x010a
        /*0712*/ 	.byte	0x05
	.zero		1


	//   ....[98]....
        /*0714*/ 	.word	0x00003340
        /*0718*/ 	.word	0x000000ff
        /*071c*/ 	.word	0x00000000
        /*0720*/ 	.short	0x010a
        /*0722*/ 	.byte	0x05
	.zero		1


	//   ....[99]....
        /*0724*/ 	.word	0x000033d0
        /*0728*/ 	.word	0x000000ff
        /*072c*/ 	.word	0x00000000
        /*0730*/ 	.short	0x010a
        /*0732*/ 	.byte	0x05
	.zero		1


	//   ....[100]....
        /*0734*/ 	.word	0x00003460
        /*0738*/ 	.word	0x000000ff
        /*073c*/ 	.word	0x00000000
        /*0740*/ 	.short	0x010a
        /*0742*/ 	.byte	0x05
	.zero		1


	//   ....[101]....
        /*0744*/ 	.word	0x000034f0
        /*0748*/ 	.word	0x000000ff
        /*074c*/ 	.word	0x00000000
        /*0750*/ 	.short	0x010a
        /*0752*/ 	.byte	0x05
	.zero		1


	//   ....[102]....
        /*0754*/ 	.word	0x00003580
        /*0758*/ 	.word	0x000000ff
        /*075c*/ 	.word	0x00000000
        /*0760*/ 	.short	0x010a
        /*0762*/ 	.byte	0x05
	.zero		1


	//   ....[103]....
        /*0764*/ 	.word	0x00003610
        /*0768*/ 	.word	0x000000ff
        /*076c*/ 	.word	0x00000000
        /*0770*/ 	.short	0x010a
        /*0772*/ 	.byte	0x05
	.zero		1


	//   ....[104]....
        /*0774*/ 	.word	0x000036b0
        /*0778*/ 	.word	0x00000000
        /*077c*/ 	.word	0x00000000
        /*0780*/ 	.short	0x010a
        /*0782*/ 	.byte	0xff
	.zero		1


	//   ....[105]....
        /*0784*/ 	.word	0x000037d0
        /*0788*/ 	.word	0x00000002
        /*078c*/ 	.word	0x00000210
        /*0790*/ 	.short	0x010a
        /*0792*/ 	.byte	0xff
	.zero		1


	//   ....[106]....
        /*0794*/ 	.word	0x00003830
        /*0798*/ 	.word	0x00000004
        /*079c*/ 	.word	0x00000000
        /*07a0*/ 	.short	0x0101
        /*07a2*/ 	.byte	0xff
	.zero		1


	//   ....[107]....
        /*07a4*/ 	.word	0x00003850
        /*07a8*/ 	.word	0x000000ff
        /*07ac*/ 	.word	0x000001c0
        /*07b0*/ 	.short	0x010a
        /*07b2*/ 	.byte	0x04
	.zero		1


	//   ....[108]....
        /*07b4*/ 	.word	0x00003970
        /*07b8*/ 	.word	0x00000002
        /*07bc*/ 	.word	0x000001b0
        /*07c0*/ 	.short	0x010a
        /*07c2*/ 	.byte	0xff
	.zero		1


	//   ....[109]....
        /*07c4*/ 	.word	0x00003a80
        /*07c8*/ 	.word	0x00000002
        /*07cc*/ 	.word	0x00000000
        /*07d0*/ 	.short	0x0101
        /*07d2*/ 	.byte	0xff
	.zero		1


	//   ....[110]....
        /*07d4*/ 	.word	0x00003b10
        /*07d8*/ 	.word	0x000000ff
        /*07dc*/ 	.word	0x000001c0
        /*07e0*/ 	.short	0x0106
        /*07e2*/ 	.byte	0x04
	.zero		1


	//   ....[111]....
        /*07e4*/ 	.word	0x00003b30
        /*07e8*/ 	.word	0x000000ff
        /*07ec*/ 	.word	0x000001c0
        /*07f0*/ 	.short	0x010a
        /*07f2*/ 	.byte	0x04
	.zero		1


	//   ....[112]....
        /*07f4*/ 	.word	0x00003bc0
        /*07f8*/ 	.word	0x000000ff
        /*07fc*/ 	.word	0x000001c0
        /*0800*/ 	.short	0x0106
        /*0802*/ 	.byte	0x07
	.zero		1


	//   ....[113]....
        /*0804*/ 	.word	0x00003c00
        /*0808*/ 	.word	0x00000000
        /*080c*/ 	.word	0x000001c0
        /*0810*/ 	.short	0x010a
        /*0812*/ 	.byte	0xff
	.zero		1


	//   ....[114]....
        /*0814*/ 	.word	0x000040f0
        /*0818*/ 	.word	0x00000000
        /*081c*/ 	.word	0x000001b0
        /*0820*/ 	.short	0x010a
        /*0822*/ 	.byte	0xff
	.zero		1


	//   ....[115]....
        /*0824*/ 	.word	0x000041f0
        /*0828*/ 	.word	0x00000003
        /*082c*/ 	.word	0x00000000
        /*0830*/ 	.short	0x0101
        /*0832*/ 	.byte	0xff
	.zero		1


	//   ....[116]....
        /*0834*/ 	.word	0x00004200
        /*0838*/ 	.word	0x000000ff
        /*083c*/ 	.word	0x00000000
        /*0840*/ 	.short	0x010a
        /*0842*/ 	.byte	0x04
	.zero		1


	//   ....[117]....
        /*0844*/ 	.word	0x00004220
        /*0848*/ 	.word	0x000000ff
        /*084c*/ 	.word	0x000001f0
        /*0850*/ 	.short	0x010a
        /*0852*/ 	.byte	0x12
	.zero		1


	//   ....[118]....
        /*0854*/ 	.word	0x00004300
        /*0858*/ 	.word	0x000000ff
        /*085c*/ 	.word	0x00000000
        /*0860*/ 	.short	0x010a
        /*0862*/ 	.byte	0x06
	.zero		1


	//   ....[119]....
        /*0864*/ 	.word	0x00004400
        /*0868*/ 	.word	0x000000ff
        /*086c*/ 	.word	0x00000000
        /*0870*/ 	.short	0x010a
        /*0872*/ 	.byte	0x04
	.zero		1


	//   ....[120]....
        /*0874*/ 	.word	0x000045e0
        /*0878*/ 	.word	0x000000ff
        /*087c*/ 	.word	0x00000000
        /*0880*/ 	.short	0x010a
        /*0882*/ 	.byte	0x04
	.zero		1


	//   ....[121]....
        /*0884*/ 	.word	0x00004670
        /*0888*/ 	.word	0x000000ff
        /*088c*/ 	.word	0x00000000
        /*0890*/ 	.short	0x010a
        /*0892*/ 	.byte	0x05
	.zero		1


	//   ....[122]....
        /*0894*/ 	.word	0x00004700
        /*0898*/ 	.word	0x000000ff
        /*089c*/ 	.word	0x00000000
        /*08a0*/ 	.short	0x010a
        /*08a2*/ 	.byte	0x05
	.zero		1


	//   ....[123]....
        /*08a4*/ 	.word	0x00004790
        /*08a8*/ 	.word	0x000000ff
        /*08ac*/ 	.word	0x00000000
        /*08b0*/ 	.short	0x010a
        /*08b2*/ 	.byte	0x04
	.zero		1


	//   ....[124]....
        /*08b4*/ 	.word	0x00004c40
        /*08b8*/ 	.word	0x0000000c
        /*08bc*/ 	.word	0x000001b0
        /*08c0*/ 	.short	0x010a
        /*08c2*/ 	.byte	0xff
	.zero		1


	//   ....[125]....
        /*08c4*/ 	.word	0x00004db0
        /*08c8*/ 	.word	0x00000000
        /*08cc*/ 	.word	0x00000000
        /*08d0*/ 	.short	0x0101
        /*08d2*/ 	.byte	0xff
	.zero		1


	//   ....[126]....
        /*08d4*/ 	.word	0x00005240
        /*08d8*/ 	.word	0x000000ff
        /*08dc*/ 	.word	0x000001a8
        /*08e0*/ 	.short	0x010a
        /*08e2*/ 	.byte	0x15
	.zero		1


	//   ....[127]....
        /*08e4*/ 	.word	0x000053c0
        /*08e8*/ 	.word	0x000000ff
        /*08ec*/ 	.word	0x00000190
        /*08f0*/ 	.short	0x010a
        /*08f2*/ 	.byte	0x15
	.zero		1


	//   ....[128]....
        /*08f4*/ 	.word	0x00005540
        /*08f8*/ 	.word	0x000000ff
        /*08fc*/ 	.word	0x00000180
        /*0900*/ 	.short	0x010b
        /*0902*/ 	.byte	0x15
	.zero		1


	//   ....[129]....
        /*0904*/ 	.word	0x00005550
        /*0908*/ 	.word	0x000000ff
        /*090c*/ 	.word	0x00000000
        /*0910*/ 	.short	0x0101
        /*0912*/ 	.byte	0x06
	.zero		1


	//   ....[130]....
        /*0914*/ 	.word	0x00005560
        /*0918*/ 	.word	0x000000ff
        /*091c*/ 	.word	0x00000198
        /*0920*/ 	.short	0x010a
        /*0922*/ 	.byte	0x15
	.zero		1


	//   ....[131]....
        /*0924*/ 	.word	0x00005750
        /*0928*/ 	.word	0x000000ff
        /*092c*/ 	.word	0x00000188
        /*0930*/ 	.short	0x010b
        /*0932*/ 	.byte	0x15
	.zero		1


	//   ....[132]....
        /*0934*/ 	.word	0x00005760
        /*0938*/ 	.word	0x000000ff
        /*093c*/ 	.word	0x00000000
        /*0940*/ 	.short	0x0101
        /*0942*/ 	.byte	0x21
	.zero		1


	//   ....[133]....
        /*0944*/ 	.word	0x00005790
        /*0948*/ 	.word	0x000000ff
        /*094c*/ 	.word	0x00000190
        /*0950*/ 	.short	0x010a
        /*0952*/ 	.byte	0x15
	.zero		1


	//   ....[134]....
        /*0954*/ 	.word	0x000057d0
        /*0958*/ 	.word	0x00000000
        /*095c*/ 	.word	0x00000198
        /*0960*/ 	.short	0x010a
        /*0962*/ 	.byte	0xff
	.zero		1


	//   ....[135]....
        /*0964*/ 	.word	0x00005ae0
        /*0968*/ 	.word	0x00000003
        /*096c*/ 	.word	0x000001b0
        /*0970*/ 	.short	0x010a
        /*0972*/ 	.byte	0xff
	.zero		1


	//   ....[136]....
        /*0974*/ 	.word	0x00005c60
        /*0978*/ 	.word	0x00000000
        /*097c*/ 	.word	0x00000000
        /*0980*/ 	.short	0x0101
        /*0982*/ 	.byte	0xff
	.zero		1


	//   ....[137]....
        /*0984*/ 	.word	0x000067b0
        /*0988*/ 	.word	0x00000003
        /*098c*/ 	.word	0x00000180
        /*0990*/ 	.short	0x010a
        /*0992*/ 	.byte	0xff
	.zero		1


	//   ....[138]....
        /*0994*/ 	.word	0x000067f0
        /*0998*/ 	.word	0x000000ba
        /*099c*/ 	.word	0x000001d0
        /*09a0*/ 	.short	0x010a
        /*09a2*/ 	.byte	0xff
	.zero		1


	//   ....[139]....
        /*09a4*/ 	.word	0x00006920
        /*09a8*/ 	.word	0x00000003
        /*09ac*/ 	.word	0x00000180
        /*09b0*/ 	.short	0x010a
        /*09b2*/ 	.byte	0xff
	.zero		1


	//   ....[140]....
        /*09b4*/ 	.word	0x00006a60
        /*09b8*/ 	.word	0x00000000
        /*09bc*/ 	.word	0x00000000
        /*09c0*/ 	.short	0x0101
        /*09c2*/ 	.byte	0xff
	.zero		1


	//   ....[141]....
        /*09c4*/ 	.word	0x00006ae0
        /*09c8*/ 	.word	0x000000ba
        /*09cc*/ 	.word	0x000001d0
        /*09d0*/ 	.short	0x010a
        /*09d2*/ 	.byte	0xff
	.zero		1


	//   ....[142]....
        /*09d4*/ 	.word	0x00007e90
        /*09d8*/ 	.word	0x000000c1
        /*09dc*/ 	.word	0x00000180
        /*09e0*/ 	.short	0x010a
        /*09e2*/ 	.byte	0xff
	.zero		1


	//   ....[143]....
        /*09e4*/ 	.word	0x00007f60
        /*09e8*/ 	.word	0x000000c1
        /*09ec*/ 	.word	0x00000180
        /*09f0*/ 	.short	0x010a
        /*09f2*/ 	.byte	0xff
	.zero		1


	//   ....[144]....
        /*09f4*/ 	.word	0x000080a0
        /*09f8*/ 	.word	0x00000000
        /*09fc*/ 	.word	0x00000000
        /*0a00*/ 	.short	0x0101
        /*0a02*/ 	.byte	0xff
	.zero		1


	//   ....[145]....
        /*0a04*/ 	.word	0x000085a0
        /*0a08*/ 	.word	0x000000ff
        /*0a0c*/ 	.word	0x00000000
        /*0a10*/ 	.short	0x0101
        /*0a12*/ 	.byte	0x04
	.zero		1


	//   ....[146]....
        /*0a14*/ 	.word	0x00009550
        /*0a18*/ 	.word	0x00000003
        /*0a1c*/ 	.word	0x00000220
        /*0a20*/ 	.short	0x010a
        /*0a22*/ 	.byte	0xff
	.zero		1


	//   ....[147]....
        /*0a24*/ 	.word	0x000095b0
        /*0a28*/ 	.word	0x00000000
        /*0a2c*/ 	.word	0x000000c0
        /*0a30*/ 	.short	0x010a
        /*0a32*/ 	.byte	0xff
	.zero		1


	//   ....[148]....
        /*0a34*/ 	.word	0x00009610
        /*0a38*/ 	.word	0x00000000
        /*0a3c*/ 	.word	0x000000c0
        /*0a40*/ 	.short	0x010a
        /*0a42*/ 	.byte	0xff
	.zero		1


	//   ....[149]....
        /*0a44*/ 	.word	0x00009660
        /*0a48*/ 	.word	0x00000003
        /*0a4c*/ 	.word	0x000001b0
        /*0a50*/ 	.short	0x010a
        /*0a52*/ 	.byte	0xff
	.zero		1


	//   ....[150]....
        /*0a54*/ 	.word	0x000096c0
        /*0a58*/ 	.word	0x00000000
        /*0a5c*/ 	.word	0x00000000
        /*0a60*/ 	.short	0x010a
        /*0a62*/ 	.byte	0xff
	.zero		1


	//   ....[151]....
        /*0a64*/ 	.word	0x00009720
        /*0a68*/ 	.word	0x00000000
        /*0a6c*/ 	.word	0x00000000
        /*0a70*/ 	.short	0x010a
        /*0a72*/ 	.byte	0xff
	.zero		1


	//   ....[152]....
        /*0a74*/ 	.word	0x00009780
        /*0a78*/ 	.word	0x00000000
        /*0a7c*/ 	.word	0x00000000
        /*0a80*/ 	.short	0x010a
        /*0a82*/ 	.byte	0xff
	.zero		1


	//   ....[153]....
        /*0a84*/ 	.word	0x000097e0
        /*0a88*/ 	.word	0x00000000
        /*0a8c*/ 	.word	0x00000000
        /*0a90*/ 	.short	0x010a
        /*0a92*/ 	.byte	0xff
	.zero		1


	//   ....[154]....
        /*0a94*/ 	.word	0x00009840
        /*0a98*/ 	.word	0x00000000
        /*0a9c*/ 	.word	0x00000000
        /*0aa0*/ 	.short	0x010a
        /*0aa2*/ 	.byte	0xff
	.zero		1


	//   ....[155]....
        /*0aa4*/ 	.word	0x000098a0
        /*0aa8*/ 	.word	0x00000000
        /*0aac*/ 	.word	0x00000000
        /*0ab0*/ 	.short	0x010a
        /*0ab2*/ 	.byte	0xff
	.zero		1


	//   ....[156]....
        /*0ab4*/ 	.word	0x00009900
        /*0ab8*/ 	.word	0x00000000
        /*0abc*/ 	.word	0x00000000
        /*0ac0*/ 	.short	0x010a
        /*0ac2*/ 	.byte	0xff
	.zero		1


	//   ....[157]....
        /*0ac4*/ 	.word	0x00009960
        /*0ac8*/ 	.word	0x00000000
        /*0acc*/ 	.word	0x00000000
        /*0ad0*/ 	.short	0x010a
        /*0ad2*/ 	.byte	0xff
	.zero		1


	//   ....[158]....
        /*0ad4*/ 	.word	0x000099c0
        /*0ad8*/ 	.word	0x00000000
        /*0adc*/ 	.word	0x00000000
        /*0ae0*/ 	.short	0x010a
        /*0ae2*/ 	.byte	0xff
	.zero		1


	//   ....[159]....
        /*0ae4*/ 	.word	0x00009a20
        /*0ae8*/ 	.word	0x00000000
        /*0aec*/ 	.word	0x00000000
        /*0af0*/ 	.short	0x010a
        /*0af2*/ 	.byte	0xff
	.zero		1


	//   ....[160]....
        /*0af4*/ 	.word	0x00009a80
        /*0af8*/ 	.word	0x00000000
        /*0afc*/ 	.word	0x00000000
        /*0b00*/ 	.short	0x010a
        /*0b02*/ 	.byte	0xff
	.zero		1


	//   ....[161]....
        /*0b04*/ 	.word	0x00009ae0
        /*0b08*/ 	.word	0x00000000
        /*0b0c*/ 	.word	0x00000000
        /*0b10*/ 	.short	0x010a
        /*0b12*/ 	.byte	0xff
	.zero		1


	//   ....[162]....
        /*0b14*/ 	.word	0x00009b40
        /*0b18*/ 	.word	0x00000000
        /*0b1c*/ 	.word	0x00000000
        /*0b20*/ 	.short	0x010a
        /*0b22*/ 	.byte	0xff
	.zero		1


	//   ....[163]....
        /*0b24*/ 	.word	0x00009ba0
        /*0b28*/ 	.word	0x00000000
        /*0b2c*/ 	.word	0x00000000
        /*0b30*/ 	.short	0x010a
        /*0b32*/ 	.byte	0xff
	.zero		1


	//   ....[164]....
        /*0b34*/ 	.word	0x00009c00
        /*0b38*/ 	.word	0x00000000
        /*0b3c*/ 	.word	0x00000000
        /*0b40*/ 	.short	0x010a
        /*0b42*/ 	.byte	0xff
	.zero		1


	//   ....[165]....
        /*0b44*/ 	.word	0x00009c60
        /*0b48*/ 	.word	0x00000000
        /*0b4c*/ 	.word	0x00000000
        /*0b50*/ 	.short	0x010a
        /*0b52*/ 	.byte	0xff
	.zero		1


	//   ....[166]....
        /*0b54*/ 	.word	0x00009cc0
        /*0b58*/ 	.word	0x00000000
        /*0b5c*/ 	.word	0x00000000
        /*0b60*/ 	.short	0x010a
        /*0b62*/ 	.byte	0xff
	.zero		1


	//   ....[167]....
        /*0b64*/ 	.word	0x00009d20
        /*0b68*/ 	.word	0x00000000
        /*0b6c*/ 	.word	0x00000000
        /*0b70*/ 	.short	0x010a
        /*0b72*/ 	.byte	0xff
	.zero		1


	//   ....[168]....
        /*0b74*/ 	.word	0x00009d80
        /*0b78*/ 	.word	0x00000000
        /*0b7c*/ 	.word	0x00000000
        /*0b80*/ 	.short	0x010a
        /*0b82*/ 	.byte	0xff
	.zero		1


	//   ....[169]....
        /*0b84*/ 	.word	0x00009de0
        /*0b88*/ 	.word	0x00000000
        /*0b8c*/ 	.word	0x00000000
        /*0b90*/ 	.short	0x010a
        /*0b92*/ 	.byte	0xff
	.zero		1


	//   ....[170]....
        /*0b94*/ 	.word	0x00009e40
        /*0b98*/ 	.word	0x00000000
        /*0b9c*/ 	.word	0x00000000
        /*0ba0*/ 	.short	0x010a
        /*0ba2*/ 	.byte	0xff
	.zero		1


	//   ....[171]....
        /*0ba4*/ 	.word	0x00009ea0
        /*0ba8*/ 	.word	0x00000000
        /*0bac*/ 	.word	0x00000000
        /*0bb0*/ 	.short	0x010a
        /*0bb2*/ 	.byte	0xff
	.zero		1


	//   ....[172]....
        /*0bb4*/ 	.word	0x00009f00
        /*0bb8*/ 	.word	0x00000000
        /*0bbc*/ 	.word	0x00000000
        /*0bc0*/ 	.short	0x010a
        /*0bc2*/ 	.byte	0xff
	.zero		1


	//   ....[173]....
        /*0bc4*/ 	.word	0x00009f50
        /*0bc8*/ 	.word	0x00000002
        /*0bcc*/ 	.word	0x00000210
        /*0bd0*/ 	.short	0x010a
        /*0bd2*/ 	.byte	0xff
	.zero		1


	//   ....[174]....
        /*0bd4*/ 	.word	0x00009fb0
        /*0bd8*/ 	.word	0x00000002
        /*0bdc*/ 	.word	0x000001c0
        /*0be0*/ 	.short	0x010a
        /*0be2*/ 	.byte	0xff
	.zero		1


	//   ....[175]....
        /*0be4*/ 	.word	0x0000a000
        /*0be8*/ 	.word	0x00000002
        /*0bec*/ 	.word	0x000001b0
        /*0bf0*/ 	.short	0x010a
        /*0bf2*/ 	.byte	0xff
	.zero		1


	//   ....[176]....
        /*0bf4*/ 	.word	0x0000a060
        /*0bf8*/ 	.word	0x00000000
        /*0bfc*/ 	.word	0x000001c0
        /*0c00*/ 	.short	0x010a
        /*0c02*/ 	.byte	0xff
	.zero		1


	//   ....[177]....
        /*0c04*/ 	.word	0x0000a0b0
        /*0c08*/ 	.word	0x00000000
        /*0c0c*/ 	.word	0x000001b0
        /*0c10*/ 	.short	0x010a
        /*0c12*/ 	.byte	0xff
	.zero		1


	//   ....[178]....
        /*0c14*/ 	.word	0x0000a110
        /*0c18*/ 	.word	0x00000003
        /*0c1c*/ 	.word	0x000001f0
        /*0c20*/ 	.short	0x010a
        /*0c22*/ 	.byte	0xff
	.zero		1


	//   ....[179]....
        /*0c24*/ 	.word	0x0000a170
        /*0c28*/ 	.word	0x00000000
        /*0c2c*/ 	.word	0x00000000
        /*0c30*/ 	.short	0x010a
        /*0c32*/ 	.byte	0xff
	.zero		1


	//   ....[180]....
        /*0c34*/ 	.word	0x0000a1d0
        /*0c38*/ 	.word	0x00000000
        /*0c3c*/ 	.word	0x00000000
        /*0c40*/ 	.short	0x010a
        /*0c42*/ 	.byte	0xff
	.zero		1


	//   ....[181]....
        /*0c44*/ 	.word	0x0000a230
        /*0c48*/ 	.word	0x00000000
        /*0c4c*/ 	.word	0x00000000
        /*0c50*/ 	.short	0x010a
        /*0c52*/ 	.byte	0xff
	.zero		1


	//   ....[182]....
        /*0c54*/ 	.word	0x0000a290
        /*0c58*/ 	.word	0x00000000
        /*0c5c*/ 	.word	0x00000000
        /*0c60*/ 	.short	0x010a
        /*0c62*/ 	.byte	0xff
	.zero		1


	//   ....[183]....
        /*0c64*/ 	.word	0x0000a2f0
        /*0c68*/ 	.word	0x00000000
        /*0c6c*/ 	.word	0x00000000
        /*0c70*/ 	.short	0x010a
        /*0c72*/ 	.byte	0xff
	.zero		1


	//   ....[184]....
        /*0c74*/ 	.word	0x0000a340
        /*0c78*/ 	.word	0x0000000c
        /*0c7c*/ 	.word	0x000001b0
        /*0c80*/ 	.short	0x010a
        /*0c82*/ 	.byte	0xff
	.zero		1


	//   ....[185]....
        /*0c84*/ 	.word	0x0000a3a0
        /*0c88*/ 	.word	0x00000000
        /*0c8c*/ 	.word	0x000001a8
        /*0c90*/ 	.short	0x010a
        /*0c92*/ 	.byte	0xff
	.zero		1


	//   ....[186]....
        /*0c94*/ 	.word	0x0000a400
        /*0c98*/ 	.word	0x00000000
        /*0c9c*/ 	.word	0x00000190
        /*0ca0*/ 	.short	0x010a
        /*0ca2*/ 	.byte	0xff
	.zero		1


	//   ....[187]....
        /*0ca4*/ 	.word	0x0000a460
        /*0ca8*/ 	.word	0x00000000
        /*0cac*/ 	.word	0x00000198
        /*0cb0*/ 	.short	0x010a
        /*0cb2*/ 	.byte	0xff
	.zero		1


	//   ....[188]....
        /*0cb4*/ 	.word	0x0000a4c0
        /*0cb8*/ 	.word	0x00000000
        /*0cbc*/ 	.word	0x00000190
        /*0cc0*/ 	.short	0x010a
        /*0cc2*/ 	.byte	0xff
	.zero		1


	//   ....[189]....
        /*0cc4*/ 	.word	0x0000a510
        /*0cc8*/ 	.word	0x00000003
        /*0ccc*/ 	.word	0x000001b0
        /*0cd0*/ 	.short	0x010a
        /*0cd2*/ 	.byte	0xff
	.zero		1


	//   ....[190]....
        /*0cd4*/ 	.word	0x0000a560
        /*0cd8*/ 	.word	0x00000003
        /*0cdc*/ 	.word	0x00000180
        /*0ce0*/ 	.short	0x010a
        /*0ce2*/ 	.byte	0xff
	.zero		1


	//   ....[191]....
        /*0ce4*/ 	.word	0x0000a5b0
        /*0ce8*/ 	.word	0x000000ba
        /*0cec*/ 	.word	0x000001d0
        /*0cf0*/ 	.short	0x010a
        /*0cf2*/ 	.byte	0xff
	.zero		1


	//   ....[192]....
        /*0cf4*/ 	.word	0x0000a600
        /*0cf8*/ 	.word	0x000000c1
        /*0cfc*/ 	.word	0x00000180
        /*0d00*/ 	.short	0x010a
        /*0d02*/ 	.byte	0xff
	.zero		1


	//----- nvinfo : EIATTR_NUM_MBARRIERS
	.align		4
.L_47:
        /*0d04*/ 	.byte	0x03, 0x38
        /*0d06*/ 	.short	0x0046


	//----- nvinfo : EIATTR_EXIT_INSTR_OFFSETS
	.align		4
        /*0d08*/ 	.byte	0x04, 0x1c
        /*0d0a*/ 	.short	(.L_49 - .L_48)


	//   ....[0]....
.L_48:
        /*0d0c*/ 	.word	0x000036e0


	//   ....[1]....
        /*0d10*/ 	.word	0x00003bd0


	//   ....[2]....
        /*0d14*/ 	.word	0x00003c30


	//   ....[3]....
        /*0d18*/ 	.word	0x000049f0


	//   ....[4]....
        /*0d1c*/ 	.word	0x00005800


	//   ....[5]....
        /*0d20*/ 	.word	0x00005840


	//   ....[6]....
        /*0d24*/ 	.word	0x00009540


	//----- nvinfo : EIATTR_MAX_THREADS
	.align		4
.L_49:
        /*0d28*/ 	.byte	0x04, 0x05
        /*0d2a*/ 	.short	(.L_51 - .L_50)
.L_50:
        /*0d2c*/ 	.word	0x00000100
        /*0d30*/ 	.word	0x00000001
        /*0d34*/ 	.word	0x00000001


	//----- nvinfo : EIATTR_CRS_STACK_SIZE
	.align		4
.L_51:
        /*0d38*/ 	.byte	0x04, 0x1e
        /*0d3a*/ 	.short	(.L_53 - .L_52)
.L_52:
        /*0d3c*/ 	.word	0x00000000


	//----- nvinfo : EIATTR_CBANK_PARAM_SIZE
	.align		4
.L_53:
        /*0d40*/ 	.byte	0x03, 0x19
        /*0d42*/ 	.short	0x0800


	//----- nvinfo : EIATTR_PARAM_CBANK
	.align		4
        /*0d44*/ 	.byte	0x04, 0x0a
        /*0d46*/ 	.short	(.L_55 - .L_54)
	.align		4
.L_54:
        /*0d48*/ 	.word	index@(.nv.constant0._ZN7cutlass13device_kernelINS_4gemm6kernel13GemmUniversalIN4cute5tupleIJiiiiEEENS1_10collective13CollectiveMmaINS1_35MainloopSm100TmaUmmaWarpSpecializedILi24ELi2ELi4ENS5_IJNS4_1CILi1EEENSA_ILi2EEESB_EEEEENS5_IJNSA_ILi128EEESF_NSA_ILi32EEEEEENS_12float_e4m3_tENS5_IJlSB_lEEESI_SJ_NS4_8TiledMMAINS4_8MMA_AtomIJNS4_10MMA_TraitsINS4_19SM100_MMA_F8F6F4_SSEJSI_SI_fSF_SF_NS4_17integral_constantINS4_4UMMA5MajorELSQ_0EEESR_NSO_INSP_7ScaleInELSS_0EEEST_EEEEEENS4_6LayoutINS5_IJSB_SB_SB_EEENS5_IJNSA_ILi0EEESY_SY_EEEEENS5_IJNS4_10UnderscoreES11_S11_EEEEENS4_23SM90_TMA_LOAD_MULTICASTENS4_14ComposedLayoutINS4_7SwizzleILi1ELi4ELi3EEENS4_18smem_ptr_flag_bitsILi8EEENSW_INS5_IJNSA_ILi8EEESG_EEENS5_IJSG_SB_EEEEEEEvNS4_8identityENS4_13SM90_TMA_LOADES1E_vS1F_EENS_8epilogue10collective18CollectiveEpilogueINS1I_23Sm100TmaWarpSpecializedILi2ELi2ELi64ELb0ELb0EEEJSH_NS5_IJNSW_ISF_SB_EENSW_INSA_ILi64EEESB_EEEEESI_SJ_SI_SJ_NS1I_6fusion15FusionCallbacksIS1M_NS1R_17LinearCombinationISI_fSI_fLNS_15FloatRoundStyleE2EEESH_S1Q_JEEENS4_5SM1004TMEM4LOAD26SM100_TMEM_LOAD_32dp32b64xES1G_NS15_INS16_ILi2ELi4ELi3EEES19_NSW_INS5_IJS1A_S1O_EEENS5_IJS1O_SB_EEEEEEENS4_39AutoVectorizingCopyWithAssumedAlignmentILi128EEENS4_14SM90_TMA_STOREES25_S27_S27_EEEvvEEEEvNT_6ParamsE)
        /*0d4c*/ 	.short	0x0380
        /*0d4e*/ 	.short	0x0800


	//----- nvinfo : EIATTR_SW_WAR
	.align		4
.L_55:
        /*0d50*/ 	.byte	0x04, 0x36
        /*0d52*/ 	.short	(.L_57 - .L_56)
.L_56:
        /*0d54*/ 	.word	0x00000008
.L_57:


//--------------------- .nv.callgraph             --------------------------
	.section	.nv.callgraph,"",@"SHT_CUDA_CALLGRAPH"
	.align	4
	.sectionentsize	8
	.align		4
        /*0000*/ 	.word	0x00000000
	.align		4
        /*0004*/ 	.word	0xffffffff
	.align		4
        /*0008*/ 	.word	index@(_ZN7cutlass13device_kernelINS_4gemm6kernel13GemmUniversalIN4cute5tupleIJiiiiEEENS1_10collective13CollectiveMmaINS1_35MainloopSm100TmaUmmaWarpSpecializedILi24ELi2ELi4ENS5_IJNS4_1CILi1EEENSA_ILi2EEESB_EEEEENS5_IJNSA_ILi128EEESF_NSA_ILi32EEEEEENS_12float_e4m3_tENS5_IJlSB_lEEESI_SJ_NS4_8TiledMMAINS4_8MMA_AtomIJNS4_10MMA_TraitsINS4_19SM100_MMA_F8F6F4_SSEJSI_SI_fSF_SF_NS4_17integral_constantINS4_4UMMA5MajorELSQ_0EEESR_NSO_INSP_7ScaleInELSS_0EEEST_EEEEEENS4_6LayoutINS5_IJSB_SB_SB_EEENS5_IJNSA_ILi0EEESY_SY_EEEEENS5_IJNS4_10UnderscoreES11_S11_EEEEENS4_23SM90_TMA_LOAD_MULTICASTENS4_14ComposedLayoutINS4_7SwizzleILi1ELi4ELi3EEENS4_18smem_ptr_flag_bitsILi8EEENSW_INS5_IJNSA_ILi8EEESG_EEENS5_IJSG_SB_EEEEEEEvNS4_8identityENS4_13SM90_TMA_LOADES1E_vS1F_EENS_8epilogue10collective18CollectiveEpilogueINS1I_23Sm100TmaWarpSpecializedILi2ELi2ELi64ELb0ELb0EEEJSH_NS5_IJNSW_ISF_SB_EENSW_INSA_ILi64EEESB_EEEEESI_SJ_SI_SJ_NS1I_6fusion15FusionCallbacksIS1M_NS1R_17LinearCombinationISI_fSI_fLNS_15FloatRoundStyleE2EEESH_S1Q_JEEENS4_5SM1004TMEM4LOAD26SM100_TMEM_LOAD_32dp32b64xES1G_NS15_INS16_ILi2ELi4ELi3EEES19_NSW_INS5_IJS1A_S1O_EEENS5_IJS1O_SB_EEEEEEENS4_39AutoVectorizingCopyWithAssumedAlignmentILi128EEENS4_14SM90_TMA_STOREES25_S27_S27_EEEvvEEEEvNT_6ParamsE)
	.align		4
        /*000c*/ 	.word	index@(__assertfail)
	.align		4
        /*0010*/ 	.word	0x00000000
	.align		4
        /*0014*/ 	.word	0xfffffffe
	.align		4
        /*0018*/ 	.word	0x00000000
	.align		4
        /*001c*/ 	.word	0xfffffffd
	.align		4
        /*0020*/ 	.word	0x00000000
	.align		4
        /*0024*/ 	.word	0xfffffffc


//--------------------- .nv.constant4             --------------------------
	.section	.nv.constant4,"a",@progbits
	.align	8
	.align		8
.nv.constant4:
        /*0000*/ 	.dword	__assertfail
	.align		8
        /*0008*/ 	.dword	__unnamed_1
	.align		8
        /*0010*/ 	.dword	__unnamed_2
	.align		8
        /*0018*/ 	.dword	_ZN40_INTERNAL_a8e7a35a_4_k_cu_39597c82_209474cuda3std3__45__cpo5beginE
	.align		8
        /*0020*/ 	.dword	_ZN40_INTERNAL_a8e7a35a_4_k_cu_39597c82_209474cuda3std3__45__cpo3endE
	.align		8
        /*0028*/ 	.dword	_ZN40_INTERNAL_a8e7a35a_4_k_cu_39597c82_209474cuda3std3__45__cpo6cbeginE
	.align		8
        /*0030*/ 	.dword	_ZN40_INTERNAL_a8e7a35a_4_k_cu_39597c82_209474cuda3std3__45__cpo4cendE
	.align		8
        /*0038*/ 	.dword	_ZN40_INTERNAL_a8e7a35a_4_k_cu_39597c82_209474cuda3std3__442_GLOBAL__N__a8e7a35a_4_k_cu_39597c82_209476ignoreE
	.align		8
        /*0040*/ 	.dword	_ZN40_INTERNAL_a8e7a35a_4_k_cu_39597c82_209474cuda3std3__419piecewise_constructE
	.align		8
        /*0048*/ 	.dword	_ZN40_INTERNAL_a8e7a35a_4_k_cu_39597c82_209474cuda3std3__48in_placeE
	.align		8
        /*0050*/ 	.dword	_ZN40_INTERNAL_a8e7a35a_4_k_cu_39597c82_209474cuda3std6ranges3__45__cpo4swapE
	.align		8
        /*0058*/ 	.dword	_ZN40_INTERNAL_a8e7a35a_4_k_cu_39597c82_209474cuda3std6ranges3__45__cpo9iter_moveE
	.align		8
        /*0060*/ 	.dword	_ZN40_INTERNAL_a8e7a35a_4_k_cu_39597c82_209474cute7productE
	.align		8
        /*0068*/ 	.dword	_ZN40_INTERNAL_a8e7a35a_4_k_cu_39597c82_209474cute1_E
	.align		8
        /*0070*/ 	.dword	$str$25
	.align		8
        /*0078*/ 	.dword	$str$26
	.align		8
        /*0080*/ 	.dword	$str$27
	.align		8
        /*0088*/ 	.dword	$str$28


//--------------------- .text._ZN7cutlass13device_kernelINS_4gemm6kernel13GemmUniversalIN4cute5tupleIJiiiiEEENS1_10collective13CollectiveMmaINS1_35MainloopSm100TmaUmmaWarpSpecializedILi24ELi2ELi4ENS5_IJNS4_1CILi1EEENSA_ILi2EEESB_EEEEENS5_IJNSA_ILi128EEESF_NSA_ILi32EEEEEENS_12float_e4m3_tENS5_IJlSB_lEEESI_SJ_NS4_8TiledMMAINS4_8MMA_AtomIJNS4_10MMA_TraitsINS4_19SM100_MMA_F8F6F4_SSEJSI_SI_fSF_SF_NS4_17integral_constantINS4_4UMMA5MajorELSQ_0EEESR_NSO_INSP_7ScaleInELSS_0EEEST_EEEEEENS4_6LayoutINS5_IJSB_SB_SB_EEENS5_IJNSA_ILi0EEESY_SY_EEEEENS5_IJNS4_10UnderscoreES11_S11_EEEEENS4_23SM90_TMA_LOAD_MULTICASTENS4_14ComposedLayoutINS4_7SwizzleILi1ELi4ELi3EEENS4_18smem_ptr_flag_bitsILi8EEENSW_INS5_IJNSA_ILi8EEESG_EEENS5_IJSG_SB_EEEEEEEvNS4_8identityENS4_13SM90_TMA_LOADES1E_vS1F_EENS_8epilogue10collective18CollectiveEpilogueINS1I_23Sm100TmaWarpSpecializedILi2ELi2ELi64ELb0ELb0EEEJSH_NS5_IJNSW_ISF_SB_EENSW_INSA_ILi64EEESB_EEEEESI_SJ_SI_SJ_NS1I_6fusion15FusionCallbacksIS1M_NS1R_17LinearCombinationISI_fSI_fLNS_15FloatRoundStyleE2EEESH_S1Q_JEEENS4_5SM1004TMEM4LOAD26SM100_TMEM_LOAD_32dp32b64xES1G_NS15_INS16_ILi2ELi4ELi3EEES19_NSW_INS5_IJS1A_S1O_EEENS5_IJS1O_SB_EEEEEEENS4_39AutoVectorizingCopyWithAssumedAlignmentILi128EEENS4_14SM90_TMA_STOREES25_S27_S27_EEEvvEEEEvNT_6ParamsE --------------------------
	.section	.text._ZN7cutlass13device_kernelINS_4gemm6kernel13GemmUniversalIN4cute5tupleIJiiiiEEENS1_10collective13CollectiveMmaINS1_35MainloopSm100TmaUmmaWarpSpecializedILi24ELi2ELi4ENS5_IJNS4_1CILi1EEENSA_ILi2EEESB_EEEEENS5_IJNSA_ILi128EEESF_NSA_ILi32EEEEEENS_12float_e4m3_tENS5_IJlSB_lEEESI_SJ_NS4_8TiledMMAINS4_8MMA_AtomIJNS4_10MMA_TraitsINS4_19SM100_MMA_F8F6F4_SSEJSI_SI_fSF_SF_NS4_17integral_constantINS4_4UMMA5MajorELSQ_0EEESR_NSO_INSP_7ScaleInELSS_0EEEST_EEEEEENS4_6LayoutINS5_IJSB_SB_SB_EEENS5_IJNSA_ILi0EEESY_SY_EEEEENS5_IJNS4_10UnderscoreES11_S11_EEEEENS4_23SM90_TMA_LOAD_MULTICASTENS4_14ComposedLayoutINS4_7SwizzleILi1ELi4ELi3EEENS4_18smem_ptr_flag_bitsILi8EEENSW_INS5_IJNSA_ILi8EEESG_EEENS5_IJSG_SB_EEEEEEEvNS4_8identityENS4_13SM90_TMA_LOADES1E_vS1F_EENS_8epilogue10collective18CollectiveEpilogueINS1I_23Sm100TmaWarpSpecializedILi2ELi2ELi64ELb0ELb0EEEJSH_NS5_IJNSW_ISF_SB_EENSW_INSA_ILi64EEESB_EEEEESI_SJ_SI_SJ_NS1I_6fusion15FusionCallbacksIS1M_NS1R_17LinearCombinationISI_fSI_fLNS_15FloatRoundStyleE2EEESH_S1Q_JEEENS4_5SM1004TMEM4LOAD26SM100_TMEM_LOAD_32dp32b64xES1G_NS15_INS16_ILi2ELi4ELi3EEES19_NSW_INS5_IJS1A_S1O_EEENS5_IJS1O_SB_EEEEEEENS4_39AutoVectorizingCopyWithAssumedAlignmentILi128EEENS4_14SM90_TMA_STOREES25_S27_S27_EEEvvEEEEvNT_6ParamsE,"ax",@progbits
	.align	128
.text._ZN7cutlass13device_kernelINS_4gemm6kernel13GemmUniversalIN4cute5tupleIJiiiiEEENS1_10collective13CollectiveMmaINS1_35MainloopSm100TmaUmmaWarpSpecializedILi24ELi2ELi4ENS5_IJNS4_1CILi1EEENSA_ILi2EEESB_EEEEENS5_IJNSA_ILi128EEESF_NSA_ILi32EEEEEENS_12float_e4m3_tENS5_IJlSB_lEEESI_SJ_NS4_8TiledMMAINS4_8MMA_AtomIJNS4_10MMA_TraitsINS4_19SM100_MMA_F8F6F4_SSEJSI_SI_fSF_SF_NS4_17integral_constantINS4_4UMMA5MajorELSQ_0EEESR_NSO_INSP_7ScaleInELSS_0EEEST_EEEEEENS4_6LayoutINS5_IJSB_SB_SB_EEENS5_IJNSA_ILi0EEESY_SY_EEEEENS5_IJNS4_10UnderscoreES11_S11_EEEEENS4_23SM90_TMA_LOAD_MULTICASTENS4_14ComposedLayoutINS4_7SwizzleILi1ELi4ELi3EEENS4_18smem_ptr_flag_bitsILi8EEENSW_INS5_IJNSA_ILi8EEESG_EEENS5_IJSG_SB_EEEEEEEvNS4_8identityENS4_13SM90_TMA_LOADES1E_vS1F_EENS_8epilogue10collective18CollectiveEpilogueINS1I_23Sm100TmaWarpSpecializedILi2ELi2ELi64ELb0ELb0EEEJSH_NS5_IJNSW_ISF_SB_EENSW_INSA_ILi64EEESB_EEEEESI_SJ_SI_SJ_NS1I_6fusion15FusionCallbacksIS1M_NS1R_17LinearCombinationISI_fSI_fLNS_15FloatRoundStyleE2EEESH_S1Q_JEEENS4_5SM1004TMEM4LOAD26SM100_TMEM_LOAD_32dp32b64xES1G_NS15_INS16_ILi2ELi4ELi3EEES19_NSW_INS5_IJS1A_S1O_EEENS5_IJS1O_SB_EEEEEEENS4_39AutoVectorizingCopyWithAssumedAlignmentILi128EEENS4_14SM90_TMA_STOREES25_S27_S27_EEEvvEEEEvNT_6ParamsE:
        .type           _ZN7cutlass13device_kernelINS_4gemm6kernel13GemmUniversalIN4cute5tupleIJiiiiEEENS1_10collective13CollectiveMmaINS1_35MainloopSm100TmaUmmaWarpSpecializedILi24ELi2ELi4ENS5_IJNS4_1CILi1EEENSA_ILi2EEESB_EEEEENS5_IJNSA_ILi128EEESF_NSA_ILi32EEEEEENS_12float_e4m3_tENS5_IJlSB_lEEESI_SJ_NS4_8TiledMMAINS4_8MMA_AtomIJNS4_10MMA_TraitsINS4_19SM100_MMA_F8F6F4_SSEJSI_SI_fSF_SF_NS4_17integral_constantINS4_4UMMA5MajorELSQ_0EEESR_NSO_INSP_7ScaleInELSS_0EEEST_EEEEEENS4_6LayoutINS5_IJSB_SB_SB_EEENS5_IJNSA_ILi0EEESY_SY_EEEEENS5_IJNS4_10UnderscoreES11_S11_EEEEENS4_23SM90_TMA_LOAD_MULTICASTENS4_14ComposedLayoutINS4_7SwizzleILi1ELi4ELi3EEENS4_18smem_ptr_flag_bitsILi8EEENSW_INS5_IJNSA_ILi8EEESG_EEENS5_IJSG_SB_EEEEEEEvNS4_8identityENS4_13SM90_TMA_LOADES1E_vS1F_EENS_8epilogue10collective18CollectiveEpilogueINS1I_23Sm100TmaWarpSpecializedILi2ELi2ELi64ELb0ELb0EEEJSH_NS5_IJNSW_ISF_SB_EENSW_INSA_ILi64EEESB_EEEEESI_SJ_SI_SJ_NS1I_6fusion15FusionCallbacksIS1M_NS1R_17LinearCombinationISI_fSI_fLNS_15FloatRoundStyleE2EEESH_S1Q_JEEENS4_5SM1004TMEM4LOAD26SM100_TMEM_LOAD_32dp32b64xES1G_NS15_INS16_ILi2ELi4ELi3EEES19_NSW_INS5_IJS1A_S1O_EEENS5_IJS1O_SB_EEEEEEENS4_39AutoVectorizingCopyWithAssumedAlignmentILi128EEENS4_14SM90_TMA_STOREES25_S27_S27_EEEvvEEEEvNT_6ParamsE,@function
        .size           _ZN7cutlass13device_kernelINS_4gemm6kernel13GemmUniversalIN4cute5tupleIJiiiiEEENS1_10collective13CollectiveMmaINS1_35MainloopSm100TmaUmmaWarpSpecializedILi24ELi2ELi4ENS5_IJNS4_1CILi1EEENSA_ILi2EEESB_EEEEENS5_IJNSA_ILi128EEESF_NSA_ILi32EEEEEENS_12float_e4m3_tENS5_IJlSB_lEEESI_SJ_NS4_8TiledMMAINS4_8MMA_AtomIJNS4_10MMA_TraitsINS4_19SM100_MMA_F8F6F4_SSEJSI_SI_fSF_SF_NS4_17integral_constantINS4_4UMMA5MajorELSQ_0EEESR_NSO_INSP_7ScaleInELSS_0EEEST_EEEEEENS4_6LayoutINS5_IJSB_SB_SB_EEENS5_IJNSA_ILi0EEESY_SY_EEEEENS5_IJNS4_10UnderscoreES11_S11_EEEEENS4_23SM90_TMA_LOAD_MULTICASTENS4_14ComposedLayoutINS4_7SwizzleILi1ELi4ELi3EEENS4_18smem_ptr_flag_bitsILi8EEENSW_INS5_IJNSA_ILi8EEESG_EEENS5_IJSG_SB_EEEEEEEvNS4_8identityENS4_13SM90_TMA_LOADES1E_vS1F_EENS_8epilogue10collective18CollectiveEpilogueINS1I_23Sm100TmaWarpSpecializedILi2ELi2ELi64ELb0ELb0EEEJSH_NS5_IJNSW_ISF_SB_EENSW_INSA_ILi64EEESB_EEEEESI_SJ_SI_SJ_NS1I_6fusion15FusionCallbacksIS1M_NS1R_17LinearCombinationISI_fSI_fLNS_15FloatRoundStyleE2EEESH_S1Q_JEEENS4_5SM1004TMEM4LOAD26SM100_TMEM_LOAD_32dp32b64xES1G_NS15_INS16_ILi2ELi4ELi3EEES19_NSW_INS5_IJS1A_S1O_EEENS5_IJS1O_SB_EEEEEEENS4_39AutoVectorizingCopyWithAssumedAlignmentILi128EEENS4_14SM90_TMA_STOREES25_S27_S27_EEEvvEEEEvNT_6ParamsE,(.L_x_211 - _ZN7cutlass13device_kernelINS_4gemm6kernel13GemmUniversalIN4cute5tupleIJiiiiEEENS1_10collective13CollectiveMmaINS1_35MainloopSm100TmaUmmaWarpSpecializedILi24ELi2ELi4ENS5_IJNS4_1CILi1EEENSA_ILi2EEESB_EEEEENS5_IJNSA_ILi128EEESF_NSA_ILi32EEEEEENS_12float_e4m3_tENS5_IJlSB_lEEESI_SJ_NS4_8TiledMMAINS4_8MMA_AtomIJNS4_10MMA_TraitsINS4_19SM100_MMA_F8F6F4_SSEJSI_SI_fSF_SF_NS4_17integral_constantINS4_4UMMA5MajorELSQ_0EEESR_NSO_INSP_7ScaleInELSS_0EEEST_EEEEEENS4_6LayoutINS5_IJSB_SB_SB_EEENS5_IJNSA_ILi0EEESY_SY_EEEEENS5_IJNS4_10UnderscoreES11_S11_EEEEENS4_23SM90_TMA_LOAD_MULTICASTENS4_14ComposedLayoutINS4_7SwizzleILi1ELi4ELi3EEENS4_18smem_ptr_flag_bitsILi8EEENSW_INS5_IJNSA_ILi8EEESG_EEENS5_IJSG_SB_EEEEEEEvNS4_8identityENS4_13SM90_TMA_LOADES1E_vS1F_EENS_8epilogue10collective18CollectiveEpilogueINS1I_23Sm100TmaWarpSpecializedILi2ELi2ELi64ELb0ELb0EEEJSH_NS5_IJNSW_ISF_SB_EENSW_INSA_ILi64EEESB_EEEEESI_SJ_SI_SJ_NS1I_6fusion15FusionCallbacksIS1M_NS1R_17LinearCombinationISI_fSI_fLNS_15FloatRoundStyleE2EEESH_S1Q_JEEENS4_5SM1004TMEM4LOAD26SM100_TMEM_LOAD_32dp32b64xES1G_NS15_INS16_ILi2ELi4ELi3EEES19_NSW_INS5_IJS1A_S1O_EEENS5_IJS1O_SB_EEEEEEENS4_39AutoVectorizingCopyWithAssumedAlignmentILi128EEENS4_14SM90_TMA_STOREES25_S27_S27_EEEvvEEEEvNT_6ParamsE)
        .other          _ZN7cutlass13device_kernelINS_4gemm6kernel13GemmUniversalIN4cute5tupleIJiiiiEEENS1_10collective13CollectiveMmaINS1_35MainloopSm100TmaUmmaWarpSpecializedILi24ELi2ELi4ENS5_IJNS4_1CILi1EEENSA_ILi2EEESB_EEEEENS5_IJNSA_ILi128EEESF_NSA_ILi32EEEEEENS_12float_e4m3_tENS5_IJlSB_lEEESI_SJ_NS4_8TiledMMAINS4_8MMA_AtomIJNS4_10MMA_TraitsINS4_19SM100_MMA_F8F6F4_SSEJSI_SI_fSF_SF_NS4_17integral_constantINS4_4UMMA5MajorELSQ_0EEESR_NSO_INSP_7ScaleInELSS_0EEEST_EEEEEENS4_6LayoutINS5_IJSB_SB_SB_EEENS5_IJNSA_ILi0EEESY_SY_EEEEENS5_IJNS4_10UnderscoreES11_S11_EEEEENS4_23SM90_TMA_LOAD_MULTICASTENS4_14ComposedLayoutINS4_7SwizzleILi1ELi4ELi3EEENS4_18smem_ptr_flag_bitsILi8EEENSW_INS5_IJNSA_ILi8EEESG_EEENS5_IJSG_SB_EEEEEEEvNS4_8identityENS4_13SM90_TMA_LOADES1E_vS1F_EENS_8epilogue10collective18CollectiveEpilogueINS1I_23Sm100TmaWarpSpecializedILi2ELi2ELi64ELb0ELb0EEEJSH_NS5_IJNSW_ISF_SB_EENSW_INSA_ILi64EEESB_EEEEESI_SJ_SI_SJ_NS1I_6fusion15FusionCallbacksIS1M_NS1R_17LinearCombinationISI_fSI_fLNS_15FloatRoundStyleE2EEESH_S1Q_JEEENS4_5SM1004TMEM4LOAD26SM100_TMEM_LOAD_32dp32b64xES1G_NS15_INS16_ILi2ELi4ELi3EEES19_NSW_INS5_IJS1A_S1O_EEENS5_IJS1O_SB_EEEEEEENS4_39AutoVectorizingCopyWithAssumedAlignmentILi128EEENS4_14SM90_TMA_STOREES25_S27_S27_EEEvvEEEEvNT_6ParamsE,@"STO_CUDA_ENTRY STV_DEFAULT"
_ZN7cutlass13device_kernelINS_4gemm6kernel13GemmUniversalIN4cute5tupleIJiiiiEEENS1_10collective13CollectiveMmaINS1_35MainloopSm100TmaUmmaWarpSpecializedILi24ELi2ELi4ENS5_IJNS4_1CILi1EEENSA_ILi2EEESB_EEEEENS5_IJNSA_ILi128EEESF_NSA_ILi32EEEEEENS_12float_e4m3_tENS5_IJlSB_lEEESI_SJ_NS4_8TiledMMAINS4_8MMA_AtomIJNS4_10MMA_TraitsINS4_19SM100_MMA_F8F6F4_SSEJSI_SI_fSF_SF_NS4_17integral_constantINS4_4UMMA5MajorELSQ_0EEESR_NSO_INSP_7ScaleInELSS_0EEEST_EEEEEENS4_6LayoutINS5_IJSB_SB_SB_EEENS5_IJNSA_ILi0EEESY_SY_EEEEENS5_IJNS4_10UnderscoreES11_S11_EEEEENS4_23SM90_TMA_LOAD_MULTICASTENS4_14ComposedLayoutINS4_7SwizzleILi1ELi4ELi3EEENS4_18smem_ptr_flag_bitsILi8EEENSW_INS5_IJNSA_ILi8EEESG_EEENS5_IJSG_SB_EEEEEEEvNS4_8identityENS4_13SM90_TMA_LOADES1E_vS1F_EENS_8epilogue10collective18CollectiveEpilogueINS1I_23Sm100TmaWarpSpecializedILi2ELi2ELi64ELb0ELb0EEEJSH_NS5_IJNSW_ISF_SB_EENSW_INSA_ILi64EEESB_EEEEESI_SJ_SI_SJ_NS1I_6fusion15FusionCallbacksIS1M_NS1R_17LinearCombinationISI_fSI_fLNS_15FloatRoundStyleE2EEESH_S1Q_JEEENS4_5SM1004TMEM4LOAD26SM100_TMEM_LOAD_32dp32b64xES1G_NS15_INS16_ILi2ELi4ELi3EEES19_NSW_INS5_IJS1A_S1O_EEENS5_IJS1O_SB_EEEEEEENS4_39AutoVectorizingCopyWithAssumedAlignmentILi128EEENS4_14SM90_TMA_STOREES25_S27_S27_EEEvvEEEEvNT_6ParamsE:
[----:B------:R-:W1:Y:S01]  /*0000*/  LDC R1, c[0x0][0x37c] ;  /* 0x0000df00ff017b82 */ /* 0x000e620000000800 */
[----:B------:R-:W2:Y:S01]  /*0010*/  S2R R170, SR_TID.X ;  /* 0x0000000000aa7919 */ /* 0x000ea20000002100 */
[----:B------:R-:W3:Y:S01]  /*0020*/  LDCU.64 UR8, c[0x0][0x890] ;  /* 0x00011200ff0877ac */ /* 0x000ee20008000a00 */
[----:B------:R-:W-:Y:S02]  /*0030*/  PRMT R158, RZ, 0x7610, R158 ;  /* 0x00007610ff9e7816 */ /* 0x000fe4000000009e */
[----:B------:R-:W-:Y:S01]  /*0040*/  ELECT P3, URZ, PT ;  /* 0x0000000000ff782f */ /* 0x000fe20003860000 */
[----:B---3--:R-:W-:-:S04]  /*0050*/  UISETP.NE.U32.AND UP0, UPT, UR8, URZ, UPT ;  /* 0x000000ff0800728c */ /* 0x008fc8000bf05070 */
[----:B------:R-:W-:Y:S01]  /*0060*/  UISETP.NE.AND.EX UP0, UPT, UR9, URZ, UPT, UP0 ;  /* 0x000000ff0900728c */ /* 0x000fe2000bf05300 */
[----:B--2---:R-:W-:-:S05]  /*0070*/  SHF.R.U32.HI R159, RZ, 0x5, R170 ;  /* 0x00000005ff9f7819 */ /* 0x004fca00000116aa */
[----:B------:R-:W2:Y:S02]  /*0080*/  SHFL.IDX PT, R0, R159, RZ, 0x1f ;  /* 0x00001fff9f007589 */ /* 0x000ea400000e0000 */
[----:B--2---:R-:W-:Y:S01]  /*0090*/  R2UR UR17, R0 ;  /* 0x00000000001172ca */ /* 0x004fe200000e0000 */
[----:B-1----:R-:W-:-:S14]  /*00a0*/  BRA.U UP0, `(.L_x_0) ;  /* 0x0000000100307547 */ /* 0x002fdc000b800000 */
[----:B------:R-:W1:Y:S02]  /*00b0*/  LDCU.64 UR4, c[0x0][0x888] ;  /* 0x00011100ff0477ac */ /* 0x000e640008000a00 */
[----:B-1----:R-:W-:-:S04]  /*00c0*/  UISETP.NE.U32.AND UP0, UPT, UR4, URZ, UPT ;  /* 0x000000ff0400728c */ /* 0x002fc8000bf05070 */
[----:B------:R-:W-:-:S09]  /*00d0*/  UISETP.NE.AND.EX UP0, UPT, UR5, URZ, UPT, UP0 ;  /* 0x000000ff0500728c */ /* 0x000fd2000bf05300 */
[----:B------:R-:W-:Y:S05]  /*00e0*/  BRA.U !UP0, `(.L_x_1) ;  /* 0x0000000108147547 */ /* 0x000fea000b800000 */
[----:B------:R-:W1:Y:S01]  /*00f0*/  LDC.64 R2, c[0x0][0x888] ;  /* 0x00022200ff027b82 */ /* 0x000e620000000a00 */
[----:B------:R-:W1:Y:S02]  /*0100*/  LDCU.64 UR4, c[0x0][0x358] ;  /* 0x00006b00ff0477ac */ /* 0x000e640008000a00 */
[----:B-1----:R1:W5:Y:S01]  /*0110*/  LDG.E R73, desc[UR4][R2.64] ;  /* 0x0000000402497981 */ /* 0x002362000c1e1900 */
[----:B------:R-:W-:Y:S01]  /*0120*/  HFMA2 R158, -RZ, RZ, 0, 5.9604644775390625e-08 ;  /* 0x00000001ff9e7431 */ /* 0x000fe200000001ff */
[----:B------:R-:W-:Y:S05]  /*0130*/  BRA `(.L_x_0) ;  /* 0x00000000000c7947 */ /* 0x000fea0003800000 */
.L_x_1:
[----:B------:R-:W1:Y:S01]  /*0140*/  LDCU UR4, c[0x0][0x880] ;  /* 0x00011000ff0477ac */ /* 0x000e620008000800 */
[----:B------:R-:W-:Y:S01]  /*0150*/  HFMA2 R158, -RZ, RZ, 0, 5.9604644775390625e-08 ;  /* 0x00000001ff9e7431 */ /* 0x000fe200000001ff */
[----:B-1----:R-:W-:-:S07]  /*0160*/  MOV R73, UR4 ;  /* 0x0000000400497c02 */ /* 0x002fce0008000f00 */
.L_x_0:
[----:B------:R-:W2:Y:S02]  /*0170*/  LDCU.64 UR4, c[0x0][0x8b0] ;  /* 0x00011600ff0477ac */ /* 0x000ea40008000a00 */
[----:B--2---:R-:W-:-:S04]  /*0180*/  UISETP.NE.U32.AND UP0, UPT, UR4, URZ, UPT ;  /* 0x000000ff0400728c */ /* 0x004fc8000bf05070 */
[----:B------:R-:W-:-:S09]  /*0190*/  UISETP.NE.AND.EX UP0, UPT, UR5, URZ, UPT, UP0 ;  /* 0x000000ff0500728c */ /* 0x000fd2000bf05300 */
[----:B------:R-:W-:Y:S05]  /*01a0*/  BRA.U UP0, `(.L_x_2) ;  /* 0x0000000100287547 */ /* 0x000fea000b800000 */
[----:B------:R-:W2:Y:S02]  /*01b0*/  LDCU.64 UR4, c[0x0][0x8a8] ;  /* 0x00011500ff0477ac */ /* 0x000ea40008000a00 */
[----:B--2---:R-:W-:-:S04]  /*01c0*/  UISETP.NE.U32.AND UP0, UPT, UR4, URZ, UPT ;  /* 0x000000ff0400728c */ /* 0x004fc8000bf05070 */
[----:B------:R-:W-:-:S09]  /*01d0*/  UISETP.NE.AND.EX UP0, UPT, UR5, URZ, UPT, UP0 ;  /* 0x000000ff0500728c */ /* 0x000fd2000bf05300 */
[----:B------:R-:W-:Y:S05]  /*01e0*/  BRA.U !UP0, `(.L_x_3) ;  /* 0x0000000108107547 */ /* 0x000fea000b800000 */
[----:B------:R-:W2:Y:S01]  /*01f0*/  LDC.64 R70, c[0x0][0x8a8] ;  /* 0x00022a00ff467b82 */ /* 0x000ea20000000a00 */
[----:B------:R-:W2:Y:S02]  /*0200*/  LDCU.64 UR4, c[0x0][0x358] ;  /* 0x00006b00ff0477ac */ /* 0x000ea40008000a00 */
[----:B--2---:R2:W5:Y:S01]  /*0210*/  LDG.E R70, desc[UR4][R70.64] ;  /* 0x0000000446467981 */ /* 0x004562000c1e1900 */
[----:B------:R-:W-:Y:S05]  /*0220*/  BRA `(.L_x_2) ;  /* 0x0000000000087947 */ /* 0x000fea0003800000 */
.L_x_3:
[----:B------:R-:W2:Y:S02]  /*0230*/  LDCU UR4, c[0x0][0x8a0] ;  /* 0x00011400ff0477ac */ /* 0x000ea40008000800 */
[----:B--2---:R-:W-:Y:S02]  /*0240*/  MOV R70, UR4 ;  /* 0x0000000400467c02 */ /* 0x004fe40008000f00 */
.L_x_2:
[----:B------:R-:W-:Y:S01]  /*0250*/  IMAD.U32 R0, RZ, RZ, UR17 ;  /* 0x00000011ff007e24 */ /* 0x000fe2000f8e00ff */
[----:B------:R-:W-:Y:S04]  /*0260*/  BSSY.RECONVERGENT B0, `(.L_x_4) ;  /* 0x000000c000007945 */ /* 0x000fe80003800200 */
[C---:B------:R-:W-:Y:S02]  /*0270*/  ISETP.NE.OR P1, PT, R0.reuse, 0x1, !P3 ;  /* 0x000000010000780c */ /* 0x040fe40005f25670 */
[----:B------:R-:W-:-:S11]  /*0280*/  ISETP.NE.OR P0, PT, R0, 0x3, !P3 ;  /* 0x000000030000780c */ /* 0x000fd60005f05670 */
[----:B------:R-:W-:Y:S05]  /*0290*/  @P1 BRA `(.L_x_5) ;  /* 0x0000000000201947 */ /* 0x000fea0003800000 */
[----:B------:R-:W3:Y:S02]  /*02a0*/  LDCU.64 UR4, c[0x0][0x348] ;  /* 0x00006900ff0477ac */ /* 0x000ee40008000a00 */
[----:B---3--:R-:W-:Y:S02]  /*02b0*/  UIADD3 UR6, UP1, UPT, UR4, 0x80, URZ ;  /* 0x0000008004067890 */ /* 0x008fe4000ff3e0ff */
[----:B------:R-:W-:Y:S02]  /*02c0*/  UIADD3 UR4, UP0, UPT, UR4, 0x180, URZ ;  /* 0x0000018004047890 */ /* 0x000fe4000ff1e0ff */
[----:B------:R-:W-:Y:S02]  /*02d0*/  UIADD3.X UR7, UPT, UPT, URZ, UR5, URZ, UP1, !UPT ;  /* 0x00000005ff077290 */ /* 0x000fe40008ffe4ff */
[----:B------:R-:W-:-:S07]  /*02e0*/  UIADD3.X UR5, UPT, UPT, URZ, UR5, URZ, UP0, !UPT ;  /* 0x00000005ff057290 */ /* 0x000fce00087fe4ff */
[----:B------:R3:W-:Y:S02]  /*02f0*/  UTMACCTL.PF [UR6] ;  /* 0x00000000060079b9 */ /* 0x0007e40008040000 */
[----:B------:R3:W-:Y:S02]  /*0300*/  UTMACCTL.PF [UR4] ;  /* 0x00000000040079b9 */ /* 0x0007e40008040000 */
[----:B---3--:R-:W-:Y:S01]  /*0310*/  NOP ;  /* 0x0000000000007918 */ /* 0x008fe20000000000 */
.L_x_5:
[----:B------:R-:W-:Y:S05]  /*0320*/  BSYNC.RECONVERGENT B0 ;  /* 0x0000000000007941 */ /* 0x000fea0003800200 */
.L_x_4:
[----:B------:R-:W-:Y:S04]  /*0330*/  BSSY.RECONVERGENT B0, `(.L_x_6) ;  /* 0x000000a000007945 */ /* 0x000fe80003800200 */
        /* <DEDUP_REMOVED lines=9> */
.L_x_7:
[----:B------:R-:W-:Y:S05]  /*03d0*/  BSYNC.RECONVERGENT B0 ;  /* 0x0000000000007941 */ /* 0x000fea0003800200 */
.L_x_6:
[----:B------:R-:W3:Y:S01]  /*03e0*/  LDCU.64 UR4, c[0x0][0x888] ;  /* 0x00011100ff0477ac */ /* 0x000ee20008000a00 */
[----:B------:R-:W-:Y:S02]  /*03f0*/  UISETP.EQ.U32.AND UP1, UPT, UR8, URZ, UPT ;  /* 0x000000ff0800728c */ /* 0x000fe4000bf22070 */
[----:B------:R-:W-:Y:S02]  /*0400*/  UPLOP3.LUT UP3, UPT, UPT, UPT, UPT, 0x80, 0x8 ;  /* 0x000000000008789c */ /* 0x000fe40003f6f070 */
[----:B---3--:R-:W-:-:S04]  /*0410*/  UISETP.NE.U32.AND UP0, UPT, UR4, URZ, UPT ;  /* 0x000000ff0400728c */ /* 0x008fc8000bf05070 */
[----:B------:R-:W-:-:S04]  /*0420*/  UISETP.NE.AND.EX UP0, UPT, UR5, URZ, UPT, UP0 ;  /* 0x000000ff0500728c */ /* 0x000fc8000bf05300 */
[----:B------:R-:W-:-:S04]  /*0430*/  UISETP.EQ.OR.EX UP2, UPT, UR9, URZ, !UP0, UP1 ;  /* 0x000000ff0900728c */ /* 0x000fc8000c742710 */
[----:B------:R-:W-:-:S06]  /*0440*/  UP2UR UR4, UPR, URZ, 0x4 ;  /* 0x00000004ff047883 */ /* 0x000fcc0008000000 */
[----:B------:R-:W-:Y:S01]  /*0450*/  MOV R161, UR4 ;  /* 0x0000000400a17c02 */ /* 0x000fe20008000f00 */
[----:B------:R-:W-:Y:S06]  /*0460*/  BRA.U !UP2, `(.L_x_8) ;  /* 0x000000010a207547 */ /* 0x000fec000b800000 */
[----:B------:R-:W-:Y:S01]  /*0470*/  UISETP.NE.U32.AND UP1, UPT, UR8, URZ, UPT ;  /* 0x000000ff0800728c */ /* 0x000fe2000bf25070 */
[----:B-----5:R-:W-:Y:S01]  /*0480*/  FSETP.NEU.AND P0, PT, R73, RZ, PT ;  /* 0x000000ff4900720b */ /* 0x020fe20003f0d000 */
[----:B------:R-:W-:Y:S02]  /*0490*/  USEL UR4, URZ, 0xffffffff, UP0 ;  /* 0xffffffffff047887 */ /* 0x000fe40008000000 */
[----:B------:R-:W-:-:S10]  /*04a0*/  UISETP.NE.AND.EX UP1, UPT, UR9, URZ, UPT, UP1 ;  /* 0x000000ff0900728c */ /* 0x000fd4000bf25310 */
[----:B------:R-:W-:Y:S01]  /*04b0*/  VOTEU.ANY UP0, P0 ;  /* 0x0000000000ff7886 */ /* 0x000fe20000000100 */
[----:B------:R-:W-:-:S04]  /*04c0*/  @!UP1 USEL UR4, URZ, 0xffffffff, UP0 ;  /* 0xffffffffff049887 */ /* 0x000fc80008000000 */
[----:B------:R-:W-:-:S04]  /*04d0*/  ULOP3.LUT UR4, UR4, 0x1, URZ, 0xc0, !UPT ;  /* 0x0000000104047892 */ /* 0x000fc8000f8ec0ff */
[----:B------:R-:W-:-:S11]  /*04e0*/  UISETP.NE.U32.AND UP3, UPT, UR4, 0x1, UPT ;  /* 0x000000010400788c */ /* 0x000fd6000bf65070 */
.L_x_8:
[----:B-1----:R-:W1:Y:S01]  /*04f0*/  SHFL.IDX PT, R2, R159, RZ, 0x1f ;  /* 0x00001fff9f027589 */ /* 0x002e6200000e0000 */
[----:B------:R-:W-:-:S04]  /*0500*/  UISETP.NE.AND UP0, UPT, UR17, 0x2, UPT ;  /* 0x000000021100788c */ /* 0x000fc8000bf05270 */
[----:B------:R-:W-:Y:S01]  /*0510*/  USEL UR37, URZ, 0x1, UP0 ;  /* 0x00000001ff257887 */ /* 0x000fe20008000000 */
[----:B-1----:R-:W-:-:S13]  /*0520*/  ISETP.NE.AND P0, PT, R2, RZ, PT ;  /* 0x000000ff0200720c */ /* 0x002fda0003f05270 */
[----:B------:R-:W-:Y:S05]  /*0530*/  @P0 BRA `(.L_x_9) ;  /* 0x0000000400040947 */ /* 0x000fea0003800000 */
[----:B------:R-:W-:Y:S01]  /*0540*/  ELECT P0, URZ, PT ;  /* 0x0000000000ff782f */ /* 0x000fe20003800000 */
[----:B------:R-:W-:-:S12]  /*0550*/  BSSY.RECONVERGENT B0, `(.L_x_9) ;  /* 0x000003f000007945 */ /* 0x000fd80003800200 */
[----:B------:R-:W-:Y:S05]  /*0560*/  @!P0 BRA `(.L_x_10) ;  /* 0x0000000000f48947 */ /* 0x000fea0003800000 */
[----:B------:R-:W1:Y:S01]  /*0570*/  S2UR UR4, SR_CgaCtaId ;  /* 0x00000000000479c3 */ /* 0x000e620000008800 */
[----:B------:R-:W-:Y:S01]  /*0580*/  UMOV UR5, 0x400 ;  /* 0x0000040000057882 */ /* 0x000fe20000000000 */
[----:B------:R-:W-:Y:S01]  /*0590*/  UMOV UR8, 0x1 ;  /* 0x0000000100087882 */ /* 0x000fe20000000000 */
[----:B------:R-:W-:Y:S01]  /*05a0*/  UMOV UR6, 0x2 ;  /* 0x0000000200067882 */ /* 0x000fe20000000000 */
[----:B------:R-:W-:-:S04]  /*05b0*/  UIADD3 UR8, UPT, UPT, -UR8, 0x100000, URZ ;  /* 0x0010000008087890 */ /* 0x000fc8000fffe1ff */
[----:B------:R-:W-:Y:S02]  /*05c0*/  USHF.L.U32 UR9, UR8, 0xb, URZ ;  /* 0x0000000b08097899 */ /* 0x000fe400080006ff */
[----:B------:R-:W-:Y:S02]  /*05d0*/  USHF.L.U32 UR8, UR8, 0x1, URZ ;  /* 0x0000000108087899 */ /* 0x000fe400080006ff */
[----:B------:R-:W-:-:S04]  /*05e0*/  UIADD3 UR6, UPT, UPT, -UR6, 0x100000, URZ ;  /* 0x0010000006067890 */ /* 0x000fc8000fffe1ff */
[----:B------:R-:W-:Y:S02]  /*05f0*/  USHF.L.U32 UR7, UR6, 0xb, URZ ;  /* 0x0000000b06077899 */ /* 0x000fe400080006ff */
[----:B------:R-:W-:Y:S02]  /*0600*/  USHF.L.U32 UR6, UR6, 0x1, URZ ;  /* 0x0000000106067899 */ /* 0x000fe400080006ff */
[----:B-1----:R-:W-:Y:S01]  /*0610*/  ULEA UR4, UR4, UR5, 0x18 ;  /* 0x0000000504047291 */ /* 0x002fe2000f8ec0ff */
[----:B------:R-:W1:Y:S11]  /*0620*/  FENCE.VIEW.ASYNC.S ;  /* 0x00000000000073c6 */ /* 0x000e760000000000 */
[----:B-1----:R1:W3:Y:S01]  /*0630*/  SYNCS.EXCH.64 URZ, [UR4], UR8 ;  /* 0x0000000804ff75b2 */ /* 0x0022e20008000100 */
[----:B------:R1:W4:Y:S01]  /*0640*/  SYNCS.EXCH.64 URZ, [UR4+0xc0], UR6 ;  /* 0x0000c00604ff75b2 */ /* 0x0003220008000100 */
[----:B------:R1:W1:Y:S01]  /*0650*/  SYNCS.EXCH.64 URZ, [UR4+0x8], UR8 ;  /* 0x0000080804ff75b2 */ /* 0x0002620008000100 */
        /* <DEDUP_REMOVED lines=45> */
[----:B---34-:R-:W-:Y:S01]  /*0930*/  NOP ;  /* 0x0000000000007918 */ /* 0x018fe20000000000 */
.L_x_10:
[----:B-1----:R-:W-:Y:S05]  /*0940*/  BSYNC.RECONVERGENT B0 ;  /* 0x0000000000007941 */ /* 0x002fea0003800200 */
.L_x_9:
[----:B------:R-:W1:Y:S01]  /*0950*/  SHFL.IDX PT, R2, R159, RZ, 0x1f ;  /* 0x00001fff9f027589 */ /* 0x000e6200000e0000 */
[----:B------:R-:W-:Y:S01]  /*0960*/  NOP ;  /* 0x0000000000007918 */ /* 0x000fe20000000000 */
[----:B-1----:R-:W-:-:S13]  /*0970*/  ISETP.NE.AND P0, PT, R2, 0x1, PT ;  /* 0x000000010200780c */ /* 0x002fda0003f05270 */
[----:B------:R-:W-:Y:S05]  /*0980*/  @P0 BRA `(.L_x_11) ;  /* 0x0000000000480947 */ /* 0x000fea0003800000 */
        /* <DEDUP_REMOVED lines=9> */
[----:B------:R-:W-:Y:S01]  /*0a20*/  USHF.L.U32 UR6, UR6, 0x1, URZ ;  /* 0x0000000106067899 */ /* 0x000fe200080006ff */
[----:B------:R-:W-:Y:S01]  /*0a30*/  ELECT P0, URZ, PT ;  /* 0x0000000000ff782f */ /* 0x000fe20003800000 */
[----:B-1----:R-:W-:Y:S01]  /*0a40*/  ULEA UR4, UR4, UR5, 0x18 ;  /* 0x0000000504047291 */ /* 0x002fe2000f8ec0ff */
[----:B------:R-:W1:Y:S11]  /*0a50*/  FENCE.VIEW.ASYNC.S ;  /* 0x00000000000073c6 */ /* 0x000e760000000000 */
[----:B-1----:R1:W3:Y:S01]  /*0a60*/  SYNCS.EXCH.64 URZ, [UR4+0x180], UR8 ;  /* 0x0001800804ff75b2 */ /* 0x0022e20008000100 */
[----:B------:R1:W4:Y:S01]  /*0a70*/  SYNCS.EXCH.64 URZ, [UR4+0x190], UR6 ;  /* 0x0001900604ff75b2 */ /* 0x0003220008000100 */
[----:B------:R1:W1:Y:S01]  /*0a80*/  SYNCS.EXCH.64 URZ, [UR4+0x188], UR8 ;  /* 0x0001880804ff75b2 */ /* 0x0002620008000100 */
[----:B------:R1:W1:Y:S01]  /*0a90*/  SYNCS.EXCH.64 URZ, [UR4+0x198], UR6 ;  /* 0x0001980604ff75b2 */ /* 0x0002620008000100 */
[----:B------:R-:W-:Y:S01]  /*0aa0*/  NOP ;  /* 0x0000000000007918 */ /* 0x000fe20000000000 */
.L_x_11:
[----:B------:R-:W2:Y:S01]  /*0ab0*/  SHFL.IDX PT, R2, R159, RZ, 0x1f ;  /* 0x00001fff9f027589 */ /* 0x000ea200000e0000 */
[----:B------:R-:W-:Y:S01]  /*0ac0*/  NOP ;  /* 0x0000000000007918 */ /* 0x000fe20000000000 */
[----:B--2---:R-:W-:-:S13]  /*0ad0*/  ISETP.NE.AND P0, PT, R2, 0x3, PT ;  /* 0x000000030200780c */ /* 0x004fda0003f05270 */
[----:B------:R-:W-:Y:S05]  /*0ae0*/  @P0 BRA `(.L_x_12) ;  /* 0x0000000000300947 */ /* 0x000fea0003800000 */
[----:B-1----:R-:W1:Y:S01]  /*0af0*/  S2UR UR6, SR_CgaCtaId ;  /* 0x00000000000679c3 */ /* 0x002e620000008800 */
[----:B------:R-:W-:Y:S01]  /*0b00*/  UMOV UR4, 0x400 ;  /* 0x0000040000047882 */ /* 0x000fe20000000000 */
[----:B------:R-:W-:Y:S01]  /*0b10*/  UMOV UR5, 0x20 ;  /* 0x0000002000057882 */ /* 0x000fe20000000000 */
[----:B------:R-:W-:Y:S01]  /*0b20*/  ELECT P0, URZ, PT ;  /* 0x0000000000ff782f */ /* 0x000fe20003800000 */
[----:B-1----:R-:W-:Y:S02]  /*0b30*/  ULEA UR6, UR6, UR4, 0x18 ;  /* 0x0000000406067291 */ /* 0x002fe4000f8ec0ff */
[----:B------:R-:W-:-:S04]  /*0b40*/  UIADD3 UR4, UPT, UPT, -UR5, 0x100000, URZ ;  /* 0x0010000005047890 */ /* 0x000fc8000fffe1ff */
[----:B------:R-:W-:Y:S02]  /*0b50*/  USHF.L.U32 UR5, UR4, 0xb, URZ ;  /* 0x0000000b04057899 */ /* 0x000fe400080006ff */
[----:B------:R-:W-:Y:S01]  /*0b60*/  USHF.L.U32 UR4, UR4, 0x1, URZ ;  /* 0x0000000104047899 */ /* 0x000fe200080006ff */
[----:B------:R-:W1:Y:S11]  /*0b70*/  FENCE.VIEW.ASYNC.S ;  /* 0x00000000000073c6 */ /* 0x000e760000000000 */
[----:B-1----:R2:W1:Y:S01]  /*0b80*/  SYNCS.EXCH.64 URZ, [UR6+0x1a0], UR4 ;  /* 0x0001a00406ff75b2 */ /* 0x0024620008000100 */
[----:B------:R2:W1:Y:S02]  /*0b90*/  SYNCS.EXCH.64 URZ, [UR6+0x1a8], UR4 ;  /* 0x0001a80406ff75b2 */ /* 0x0004640008000100 */
[----:B--2---:R-:W-:Y:S01]  /*0ba0*/  NOP ;  /* 0x0000000000007918 */ /* 0x004fe20000000000 */
.L_x_12:
[----:B------:R-:W2:Y:S01]  /*0bb0*/  SHFL.IDX PT, R2, R159, RZ, 0x1f ;  /* 0x00001fff9f027589 */ /* 0x000ea200000e0000 */
[----:B------:R-:W-:Y:S01]  /*0bc0*/  NOP ;  /* 0x0000000000007918 */ /* 0x000fe20000000000 */
[----:B--2---:R-:W-:-:S13]  /*0bd0*/  ISETP.NE.AND P0, PT, R2, 0x4, PT ;  /* 0x000000040200780c */ /* 0x004fda0003f05270 */
[----:B------:R-:W-:Y:S05]  /*0be0*/  @P0 BRA `(.L_x_13) ;  /* 0x00000000004c0947 */ /* 0x000fea0003800000 */
[----:B-1----:R-:W1:Y:S01]  /*0bf0*/  S2UR UR6, SR_CgaCtaId ;  /* 0x00000000000679c3 */ /* 0x002e620000008800 */
[----:B------:R-:W-:Y:S01]  /*0c00*/  UMOV UR4, 0x1e0 ;  /* 0x000001e000047882 */ /* 0x000fe20000000000 */
[----:B------:R-:W-:Y:S01]  /*0c10*/  UMOV UR5, 0x400 ;  /* 0x0000040000057882 */ /* 0x000fe20000000000 */
[----:B------:R-:W-:Y:S01]  /*0c20*/  USEL UR4, UR4, 0x1a0, UP3 ;  /* 0x000001a004047887 */ /* 0x000fe20009800000 */
[----:B------:R-:W-:Y:S01]  /*0c30*/  UMOV UR8, 0x1 ;  /* 0x0000000100087882 */ /* 0x000fe20000000000 */
[----:B------:R-:W-:Y:S01]  /*0c40*/  ELECT P0, URZ, PT ;  /* 0x0000000000ff782f */ /* 0x000fe20003800000 */
[----:B------:R-:W-:-:S04]  /*0c50*/  UIADD3 UR8, UPT, UPT, -UR8, 0x100000, URZ ;  /* 0x0010000008087890 */ /* 0x000fc8000fffe1ff */
[----:B------:R-:W-:Y:S02]  /*0c60*/  USHF.L.U32 UR9, UR8, 0xb, URZ ;  /* 0x0000000b08097899 */ /* 0x000fe400080006ff */
[----:B------:R-:W-:Y:S02]  /*0c70*/  USHF.L.U32 UR8, UR8, 0x1, URZ ;  /* 0x0000000108087899 */ /* 0x000fe400080006ff */
[----:B-1----:R-:W-:Y:S02]  /*0c80*/  ULEA UR6, UR6, UR5, 0x18 ;  /* 0x0000000506067291 */ /* 0x002fe4000f8ec0ff */
[----:B------:R-:W-:-:S04]  /*0c90*/  UIADD3 UR4, UPT, UPT, -UR4, 0x100000, URZ ;  /* 0x0010000004047890 */ /* 0x000fc8000fffe1ff */
[----:B------:R-:W-:Y:S02]  /*0ca0*/  USHF.L.U32 UR5, UR4, 0xb, URZ ;  /* 0x0000000b04057899 */ /* 0x000fe400080006ff */
[----:B------:R-:W-:Y:S01]  /*0cb0*/  USHF.L.U32 UR4, UR4, 0x1, URZ ;  /* 0x0000000104047899 */ /* 0x000fe200080006ff */
[----:B------:R-:W1:Y:S03]  /*0cc0*/  FENCE.VIEW.ASYNC.S ;  /* 0x00000000000073c6 */ /* 0x000e660000000000 */
[----:B-1----:R2:W1:Y:S08]  /*0cd0*/  SYNCS.EXCH.64 URZ, [UR6+0x1b0], UR8 ;  /* 0x0001b00806ff75b2 */ /* 0x0024700008000100 */
[----:B------:R2:W1:Y:S01]  /*0ce0*/  SYNCS.EXCH.64 URZ, [UR6+0x1c0], UR4 ;  /* 0x0001c00406ff75b2 */ /* 0x0004620008000100 */
[----:B------:R2:W1:Y:S01]  /*0cf0*/  SYNCS.EXCH.64 URZ, [UR6+0x1b8], UR8 ;  /* 0x0001b80806ff75b2 */ /* 0x0004620008000100 */
[----:B------:R2:W1:Y:S02]  /*0d00*/  SYNCS.EXCH.64 URZ, [UR6+0x1c8], UR4 ;  /* 0x0001c80406ff75b2 */ /* 0x0004640008000100 */
[----:B--2---:R-:W-:Y:S01]  /*0d10*/  NOP ;  /* 0x0000000000007918 */ /* 0x004fe20000000000 */
.L_x_13:
[----:B------:R-:W2:Y:S01]  /*0d20*/  SHFL.IDX PT, R2, R159, RZ, 0x1f ;  /* 0x00001fff9f027589 */ /* 0x000ea200000e0000 */
[----:B------:R-:W-:Y:S01]  /*0d30*/  NOP ;  /* 0x0000000000007918 */ /* 0x000fe20000000000 */
[----:B--2---:R-:W-:-:S13]  /*0d40*/  ISETP.NE.AND P0, PT, R2, 0x5, PT ;  /* 0x000000050200780c */ /* 0x004fda0003f05270 */
[----:B------:R-:W-:Y:S05]  /*0d50*/  @P0 BRA `(.L_x_14) ;  /* 0x0000000000580947 */ /* 0x000fea0003800000 */
[----:B-1----:R-:W1:Y:S01]  /*0d60*/  S2UR UR4, SR_CgaCtaId ;  /* 0x00000000000479c3 */ /* 0x002e620000008800 */
        /* <DEDUP_REMOVED lines=12> */
[----:B-1----:R2:W1:Y:S01]  /*0e30*/  SYNCS.EXCH.64 URZ, [UR4+0x1d0], UR8 ;  /* 0x0001d00804ff75b2 */ /* 0x0024620008000100 */
[----:B------:R2:W1:Y:S01]  /*0e40*/  SYNCS.EXCH.64 URZ, [UR4+0x1f0], UR6 ;  /* 0x0001f00604ff75b2 */ /* 0x0004620008000100 */
[----:B------:R2:W1:Y:S01]  /*0e50*/  SYNCS.EXCH.64 URZ, [UR4+0x1d8], UR8 ;  /* 0x0001d80804ff75b2 */ /* 0x0004620008000100 */
[----:B------:R2:W1:Y:S01]  /*0e60*/  SYNCS.EXCH.64 URZ, [UR4+0x1f8], UR6 ;  /* 0x0001f80604ff75b2 */ /* 0x0004620008000100 */
[----:B------:R2:W1:Y:S01]  /*0e70*/  SYNCS.EXCH.64 URZ, [UR4+0x1e0], UR8 ;  /* 0x0001e00804ff75b2 */ /* 0x0004620008000100 */
[----:B------:R2:W1:Y:S01]  /*0e80*/  SYNCS.EXCH.64 URZ, [UR4+0x200], UR6 ;  /* 0x0002000604ff75b2 */ /* 0x0004620008000100 */
[----:B------:R2:W1:Y:S01]  /*0e90*/  SYNCS.EXCH.64 URZ, [UR4+0x1e8], UR8 ;  /* 0x0001e80804ff75b2 */ /* 0x0004620008000100 */
[----:B------:R2:W1:Y:S02]  /*0ea0*/  SYNCS.EXCH.64 URZ, [UR4+0x208], UR6 ;  /* 0x0002080604ff75b2 */ /* 0x0004640008000100 */
[----:B--2---:R-:W-:Y:S01]  /*0eb0*/  NOP ;  /* 0x0000000000007918 */ /* 0x004fe20000000000 */
.L_x_14:
[----:B------:R-:W2:Y:S01]  /*0ec0*/  SHFL.IDX PT, R2, R159, RZ, 0x1f ;  /* 0x00001fff9f027589 */ /* 0x000ea200000e0000 */
[----:B------:R-:W1:Y:S01]  /*0ed0*/  S2UR UR45, SR_CgaCtaId ;  /* 0x00000000002d79c3 */ /* 0x000e620000008800 */
[----:B------:R-:W-:Y:S01]  /*0ee0*/  NOP ;  /* 0x0000000000007918 */ /* 0x000fe20000000000 */
[----:B--2---:R-:W-:-:S13]  /*0ef0*/  ISETP.NE.AND P0, PT, R2, 0x3, PT ;  /* 0x000000030200780c */ /* 0x004fda0003f05270 */
[----:B-1----:R-:W-:Y:S05]  /*0f00*/  @P0 BRA `(.L_x_15) ;  /* 0x0000000000340947 */ /* 0x002fea0003800000 */
[----:B------:R-:W-:Y:S01]  /*0f10*/  UMOV UR4, 0x400 ;  /* 0x0000040000047882 */ /* 0x000fe20000000000 */
[----:B------:R-:W-:Y:S01]  /*0f20*/  UMOV UR6, 0x20 ;  /* 0x0000002000067882 */ /* 0x000fe20000000000 */
[----:B------:R-:W-:Y:S02]  /*0f30*/  ULEA UR4, UR45, UR4, 0x18 ;  /* 0x000000042d047291 */ /* 0x000fe4000f8ec0ff */
[----:B------:R-:W-:-:S04]  /*0f40*/  UIADD3 UR6, UPT, UPT, -UR6, 0x100000, URZ ;  /* 0x0010000006067890 */ /* 0x000fc8000fffe1ff */
[----:B------:R-:W-:Y:S02]  /*0f50*/  USHF.L.U32 UR7, UR6, 0xb, URZ ;  /* 0x0000000b06077899 */ /* 0x000fe400080006ff */
[----:B------:R-:W-:Y:S01]  /*0f60*/  USHF.L.U32 UR6, UR6, 0x1, URZ ;  /* 0x0000000106067899 */ /* 0x000fe200080006ff */
[----:B------:R-:W-:Y:S01]  /*0f70*/  ELECT P0, URZ, PT ;  /* 0x0000000000ff782f */ /* 0x000fe20003800000 */
[----:B------:R-:W1:Y:S10]  /*0f80*/  FENCE.VIEW.ASYNC.S ;  /* 0x00000000000073c6 */ /* 0x000e740000000000 */
[----:B-1----:R1:W2:Y:S01]  /*0f90*/  SYNCS.EXCH.64 URZ, [UR4+0x210], UR6 ;  /* 0x0002100604ff75b2 */ /* 0x0022a20008000100 */
[----:B------:R1:W1:Y:S01]  /*0fa0*/  SYNCS.EXCH.64 URZ, [UR4+0x220], UR6 ;  /* 0x0002200604ff75b2 */ /* 0x0002620008000100 */
[----:B------:R1:W1:Y:S01]  /*0fb0*/  SYNCS.EXCH.64 URZ, [UR4+0x218], UR6 ;  /* 0x0002180604ff75b2 */ /* 0x0002620008000100 */
[----:B------:R1:W1:Y:S01]  /*0fc0*/  SYNCS.EXCH.64 URZ, [UR4+0x228], UR6 ;  /* 0x0002280604ff75b2 */ /* 0x0002620008000100 */
[----:B------:R-:W-:Y:S01]  /*0fd0*/  NOP ;  /* 0x0000000000007918 */ /* 0x000fe20000000000 */
.L_x_15:
[----:B-1----:R-:W1:Y:S01]  /*0fe0*/  LDCU UR4, c[0x0][0x36c] ;  /* 0x00006d80ff0477ac */ /* 0x002e620008000800 */
[----:B------:R-:W-:Y:S01]  /*0ff0*/  ISETP.NE.OR P3, PT, R0, 0x2, !P3 ;  /* 0x000000020000780c */ /* 0x000fe20005f65670 */
[----:B------:R-:W-:Y:S01]  /*1000*/  NOP ;  /* 0x0000000000007918 */ /* 0x000fe20000000000 */
[----:B------:R-:W-:Y:S01]  /*1010*/  LOP3.LUT R0, R170, 0x1f, RZ, 0xc0, !PT ;  /* 0x0000001faa007812 */ /* 0x000fe200078ec0ff */
[----:B------:R-:W-:Y:S02]  /*1020*/  UISETP.NE.AND UP4, UPT, UR17, URZ, UPT ;  /* 0x000000ff1100728c */ /* 0x000fe4000bf85270 */
[----:B-1----:R-:W-:-:S09]  /*1030*/  UISETP.EQ.U32.AND UP5, UPT, UR4, 0x1, UPT ;  /* 0x000000010400788c */ /* 0x002fd2000bfa2070 */
[----:B------:R-:W-:Y:S05]  /*1040*/  BRA.U !UP5, `(.L_x_16) ;  /* 0x000000010d087547 */ /* 0x000fea000b800000 */
[----:B--234-:R-:W-:Y:S01]  /*1050*/  UCGABAR_ARV ;  /* 0x00000000000079c7 */ /* 0x01cfe20008000000 */
[----:B------:R-:W-:Y:S05]  /*1060*/  BRA `(.L_x_17) ;  /* 0x0000000000047947 */ /* 0x000fea0003800000 */
.L_x_16:
[----:B--234-:R-:W-:Y:S01]  /*1070*/  NOP ;  /* 0x0000000000007918 */ /* 0x01cfe20000000000 */
.L_x_17:
[----:B------:R-:W1:Y:S01]  /*1080*/  S2UR UR7, SR_CTAID.X ;  /* 0x00000000000779c3 */ /* 0x000e620000002500 */
[----:B------:R-:W-:-:S05]  /*1090*/  CS2R.32 R160, SR_CgaSize ;  /* 0x0000000000a07805 */ /* 0x000fca0000008a00 */
[----:B------:R-:W-:-:S05]  /*10a0*/  IMAD R160, R160, -0xa0, RZ ;  /* 0xffffff60a0a07824 */ /* 0x000fca00078e02ff */
[----:B------:R-:W-:-:S14]  /*10b0*/  R2UR UR5, R160 ;  /* 0x00000000a00572ca */ /* 0x000fdc00000e0000 */
[----:B------:R-:W2:Y:S01]  /*10c0*/  LDCU UR5, c[0x0][UR5+0x2b0] ;  /* 0x00005600050577ac */ /* 0x000ea20008000800 */
[----:B------:R-:W-:-:S05]  /*10d0*/  CS2R.32 R160, SR_CgaSize ;  /* 0x0000000000a07805 */ /* 0x000fca0000008a00 */
[----:B------:R-:W-:-:S05]  /*10e0*/  IMAD R160, R160, -0xa0, RZ ;  /* 0xffffff60a0a07824 */ /* 0x000fca00078e02ff */
[----:B------:R-:W-:-:S14]  /*10f0*/  R2UR UR4, R160 ;  /* 0x00000000a00472ca */ /* 0x000fdc00000e0000 */
[----:B------:R-:W3:Y:S01]  /*1100*/  LDCU UR4, c[0x0][UR4+0x2b4] ;  /* 0x00005680040477ac */ /* 0x000ee20008000800 */
[----:B------:R-:W4:Y:S01]  /*1110*/  S2UR UR8, SR_CTAID.Y ;  /* 0x00000000000879c3 */ /* 0x000f220000002600 */
[----:B------:R-:W-:-:S05]  /*1120*/  CS2R.32 R160, SR_CgaSize ;  /* 0x0000000000a07805 */ /* 0x000fca0000008a00 */
[----:B------:R-:W-:-:S05]  /*1130*/  IMAD R160, R160, -0xa0, RZ ;  /* 0xffffff60a0a07824 */ /* 0x000fca00078e02ff */
[----:B------:R-:W-:-:S14]  /*1140*/  R2UR UR9, R160 ;  /* 0x00000000a00972ca */ /* 0x000fdc00000e0000 */
[----:B------:R-:W3:Y:S01]  /*1150*/  LDCU UR9, c[0x0][UR9+0x2a0] ;  /* 0x00005400090977ac */ /* 0x000ee20008000800 */
[----:B------:R-:W3:Y:S01]  /*1160*/  LDCU UR21, c[0x0][0xb24] ;  /* 0x00016480ff1577ac */ /* 0x000ee20008000800 */
[----:B------:R-:W1:Y:S01]  /*1170*/  S2UR UR36, SR_CTAID.Z ;  /* 0x00000000002479c3 */ /* 0x000e620000002700 */
[----:B------:R-:W-:-:S05]  /*1180*/  CS2R.32 R160, SR_CgaSize ;  /* 0x0000000000a07805 */ /* 0x000fca0000008a00 */
[----:B------:R-:W-:-:S05]  /*1190*/  IMAD R160, R160, -0xa0, RZ ;  /* 0xffffff60a0a07824 */ /* 0x000fca00078e02ff */
[----:B------:R-:W-:-:S14]  /*11a0*/  R2UR UR63, R160 ;  /* 0x00000000a03f72ca */ /* 0x000fdc00000e0000 */
[----:B------:R-:W3:Y:S01]  /*11b0*/  LDCU UR63, c[0x0][UR63+0x2a4] ;  /* 0x000054803f3f77ac */ /* 0x000ee20008000800 */
[----:B------:R-:W3:Y:S01]  /*11c0*/  LDCU UR42, c[0x0][0xb24] ;  /* 0x00016480ff2a77ac */ /* 0x000ee20008000800 */
[----:B-1----:R-:W-:Y:S01]  /*11d0*/  I2FP.F32.U32 R3, UR7 ;  /* 0x0000000700037c45 */ /* 0x002fe20008201000 */
[----:B------:R-:W1:Y:S04]  /*11e0*/  LDCU UR28, c[0x0][0xb30] ;  /* 0x00016600ff1c77ac */ /* 0x000e680008000800 */
[----:B--2---:R-:W-:Y:S01]  /*11f0*/  FMUL R3, R3, UR5 ;  /* 0x0000000503037c20 */ /* 0x004fe20008400000 */
[----:B------:R-:W-:Y:S01]  /*1200*/  USHF.L.U32 UR26, UR45, 0xb, URZ ;  /* 0x0000000b2d1a7899 */ /* 0x000fe200080006ff */
[----:B----4-:R-:W-:Y:S01]  /*1210*/  I2FP.F32.U32 R2, UR8 ;  /* 0x0000000800027c45 */ /* 0x010fe20008201000 */
[----:B---3--:R-:W-:-:S03]  /*1220*/  UISETP.GE.AND UP2, UPT, UR21, 0x1, UPT ;  /* 0x000000011500788c */ /* 0x008fc6000bf46270 */
[----:B------:R-:W2:Y:S01]  /*1230*/  F2I.U32.TRUNC.NTZ R3, R3 ;  /* 0x0000000300037305 */ /* 0x000ea2000020f000 */
[----:B------:R-:W-:Y:S01]  /*1240*/  UMOV UR16, UR7 ;  /* 0x0000000700107c82 */ /* 0x000fe20008000000 */
[----:B------:R-:W-:Y:S01]  /*1250*/  FMUL R2, R2, UR4 ;  /* 0x0000000402027c20 */ /* 0x000fe20008400000 */
[----:B------:R-:W-:-:S05]  /*1260*/  UMOV UR20, UR8 ;  /* 0x0000000800147c82 */ /* 0x000fca0008000000 */
[----:B------:R-:W3:Y:S01]  /*1270*/  F2I.U32.TRUNC.NTZ R2, R2 ;  /* 0x0000000200027305 */ /* 0x000ee2000020f000 */
[----:B--2---:R-:W-:Y:S02]  /*1280*/  R2UR UR4, R3 ;  /* 0x00000000030472ca */ /* 0x004fe400000e0000 */
[----:B---3--:R-:W-:Y:S02]  /*1290*/  R2UR UR6, R2 ;  /* 0x00000000020672ca */ /* 0x008fe400000e0000 */
[----:B------:R-:W-:-:S09]  /*12a0*/  PRMT R2, RZ, 0x7610, R2 ;  /* 0x00007610ff027816 */ /* 0x000fd20000000002 */
[----:B------:R-:W-:-:S04]  /*12b0*/  UIADD3 UR5, UPT, UPT, -UR4, URZ, URZ ;  /* 0x000000ff04057290 */ /* 0x000fc8000fffe1ff */
[----:B------:R-:W-:Y:S02]  /*12c0*/  UIMAD UR5, UR9, UR5, UR7 ;  /* 0x00000005090572a4 */ /* 0x000fe4000f8e0207 */
[----:B------:R-:W-:-:S04]  /*12d0*/  UIADD3 UR4, UPT, UPT, -UR6, URZ, URZ ;  /* 0x000000ff06047290 */ /* 0x000fc8000fffe1ff */
[----:B------:R-:W-:Y:S01]  /*12e0*/  IMAD.U32 R160, RZ, RZ, UR5 ;  /* 0x00000005ffa07e24 */ /* 0x000fe2000f8e00ff */
[----:B------:R-:W-:Y:S01]  /*12f0*/  UIMAD UR63, UR63, UR4, UR8 ;  /* 0x000000043f3f72a4 */ /* 0x000fe2000f8e0208 */
[----:B-1----:R-:W-:Y:S11]  /*1300*/  BRA.U UP4, `(.L_x_18) ;  /* 0x0000000104287547 */ /* 0x002ff6000b800000 */
[----:B------:R-:W-:Y:S01]  /*1310*/  R2UR UR4, R160 ;  /* 0x00000000a00472ca */ /* 0x000fe200000e0000 */
[----:B------:R-:W-:Y:S02]  /*1320*/  UISETP.NE.AND UP0, UPT, UR63, URZ, UPT ;  /* 0x000000ff3f00728c */ /* 0x000fe4000bf05270 */
[----:B------:R-:W-:-:S10]  /*1330*/  UISETP.NE.AND UP1, UPT, UR63, 0x1, UPT ;  /* 0x000000013f00788c */ /* 0x000fd4000bf25270 */
[----:B------:R-:W-:-:S04]  /*1340*/  UISETP.EQ.OR UP0, UPT, UR4, URZ, !UP0 ;  /* 0x000000ff0400728c */ /* 0x000fc8000c702670 */
[----:B------:R-:W-:Y:S02]  /*1350*/  USEL UR5, URZ, 0x1, !UP0 ;  /* 0x00000001ff057887 */ /* 0x000fe4000c000000 */
[----:B------:R-:W-:Y:S02]  /*1360*/  UISETP.NE.AND UP0, UPT, UR4, URZ, UPT ;  /* 0x000000ff0400728c */ /* 0x000fe4000bf05270 */
[----:B------:R-:W-:-:S04]  /*1370*/  USEL UR4, URZ, 0x2, UP1 ;  /* 0x00000002ff047887 */ /* 0x000fc80008800000 */
[----:B------:R-:W-:-:S04]  /*1380*/  USEL UR4, UR4, 0x2, UP0 ;  /* 0x0000000204047887 */ /* 0x000fc80008000000 */
[----:B------:R-:W-:-:S06]  /*1390*/  UIADD3 UR4, UPT, UPT, UR5, UR4, URZ ;  /* 0x0000000405047290 */ /* 0x000fcc000fffe0ff */
[----:B------:R-:W-:Y:S02]  /*13a0*/  MOV R2, UR4 ;  /* 0x0000000400027c02 */ /* 0x000fe40008000f00 */
.L_x_18:
[----:B------:R-:W-:Y:S05]  /*13b0*/  BRA.U !UP2, `(.L_x_19) ;  /* 0x000000010ad47547 */ /* 0x000fea000b800000 */
[----:B------:R-:W1:Y:S01]  /*13c0*/  LDCU.128 UR12, c[0x0][0xb10] ;  /* 0x00016200ff0c77ac */ /* 0x000e620008000c00 */
[----:B------:R-:W2:Y:S01]  /*13d0*/  LDCU UR6, c[0x0][0x370] ;  /* 0x00006e00ff0677ac */ /* 0x000ea20008000800 */
[----:B------:R-:W3:Y:S01]  /*13e0*/  LDCU UR5, c[0x0][0x374] ;  /* 0x00006e80ff0577ac */ /* 0x000ee20008000800 */
[----:B------:R-:W4:Y:S01]  /*13f0*/  LDCU UR27, c[0x0][0xb0c] ;  /* 0x00016180ff1b77ac */ /* 0x000f220008000800 */
[----:B------:R-:W4:Y:S01]  /*1400*/  LDCU UR4, c[0x0][0xb20] ;  /* 0x00016400ff0477ac */ /* 0x000f220008000800 */
[----:B------:R-:W4:Y:S01]  /*1410*/  LDCU.64 UR8, c[0x0][0xb28] ;  /* 0x00016500ff0877ac */ /* 0x000f220008000a00 */
[----:B-1----:R-:W-:Y:S02]  /*1420*/  UISETP.NE.AND UP0, UPT, UR14, 0x1, UPT ;  /* 0x000000010e00788c */ /* 0x002fe4000bf05270 */
[----:B---3--:R-:W-:Y:S02]  /*1430*/  UIMAD.WIDE.U32 UR10, UR5, UR15, URZ ;  /* 0x0000000f050a72a5 */ /* 0x008fe4000f8e00ff */
[----:B--2---:R-:W-:-:S02]  /*1440*/  UIMAD.WIDE.U32 UR22, UR6, UR12, URZ ;  /* 0x0000000c061672a5 */ /* 0x004fc4000f8e00ff */
[----:B----4-:R-:W-:Y:S02]  /*1450*/  UISETP.NE.AND UP1, UPT, UR27, 0x1, UPT ;  /* 0x000000011b00788c */ /* 0x010fe4000bf25270 */
[----:B------:R-:W-:Y:S01]  /*1460*/  UISETP.NE.AND UP2, UPT, UR21, 0x1, UPT ;  /* 0x000000011500788c */ /* 0x000fe2000bf45270 */
[----:B------:R-:W-:Y:S02]  /*1470*/  UMOV UR10, UR11 ;  /* 0x0000000b000a7c82 */ /* 0x000fe40008000000 */
[----:B------:R-:W-:Y:S01]  /*1480*/  UMOV UR22, UR23 ;  /* 0x0000001700167c82 */ /* 0x000fe20008000000 */
[----:B------:R-:W-:Y:S02]  /*1490*/  @UP0 USHF.R.U32.HI UR5, URZ, UR4, UR10 ;  /* 0x00000004ff050299 */ /* 0x000fe4000801160a */
[----:B------:R-:W-:Y:S02]  /*14a0*/  UIMAD.WIDE.U32 UR24, UR20, UR15, URZ ;  /* 0x0000000f141872a5 */ /* 0x000fe4000f8e00ff */
[----:B------:R-:W-:-:S02]  /*14b0*/  UIMAD.WIDE.U32 UR10, UR5, UR8, URZ ;  /* 0x00000008050a72a5 */ /* 0x000fc4000f8e00ff */
[----:B------:R-:W-:Y:S02]  /*14c0*/  @UP1 USHF.R.U32.HI UR6, URZ, UR13, UR22 ;  /* 0x0000000dff061299 */ /* 0x000fe40008011616 */
[----:B------:R-:W-:Y:S02]  /*14d0*/  UIMAD.WIDE.U32 UR18, UR16, UR12, URZ ;  /* 0x0000000c101272a5 */ /* 0x000fe4000f8e00ff */
[----:B------:R-:W-:Y:S01]  /*14e0*/  UIMAD.WIDE.U32 UR22, UR6, UR8, URZ ;  /* 0x00000008061672a5 */ /* 0x000fe2000f8e00ff */
[----:B------:R-:W-:Y:S01]  /*14f0*/  UMOV UR24, UR25 ;  /* 0x0000001900187c82 */ /* 0x000fe20008000000 */
[----:B------:R-:W-:Y:S01]  /*1500*/  UMOV UR10, UR11 ;  /* 0x0000000b000a7c82 */ /* 0x000fe20008000000 */
[----:B------:R-:W-:Y:S02]  /*1510*/  USHF.R.U32.HI UR24, URZ, UR4, UR24 ;  /* 0x00000004ff187299 */ /* 0x000fe40008011618 */
[----:B------:R-:W-:Y:S02]  /*1520*/  @UP2 USHF.R.U32.HI UR5, URZ, UR9, UR10 ;  /* 0x00000009ff052299 */ /* 0x000fe4000801160a */
[----:B------:R-:W-:Y:S01]  /*1530*/  UMOV UR7, UR23 ;  /* 0x0000001700077c82 */ /* 0x000fe20008000000 */
[----:B------:R-:W-:Y:S01]  /*1540*/  UMOV UR18, UR19 ;  /* 0x0000001300127c82 */ /* 0x000fe20008000000 */
[----:B------:R-:W-:-:S02]  /*1550*/  @UP2 USHF.R.U32.HI UR6, URZ, UR9, UR7 ;  /* 0x00000009ff062299 */ /* 0x000fc40008011607 */
[----:B------:R-:W-:Y:S02]  /*1560*/  USHF.R.U32.HI UR13, URZ, UR13, UR18 ;  /* 0x0000000dff0d7299 */ /* 0x000fe40008011612 */
[----:B------:R-:W-:Y:S02]  /*1570*/  USEL UR4, UR20, UR24, !UP0 ;  /* 0x0000001814047287 */ /* 0x000fe4000c000000 */
[----:B------:R-:W-:Y:S02]  /*1580*/  UIMAD UR7, UR5, UR21, URZ ;  /* 0x00000015050772a4 */ /* 0x000fe4000f8e02ff */
[----:B------:R-:W-:Y:S02]  /*1590*/  USEL UR5, UR16, UR13, !UP1 ;  /* 0x0000000d10057287 */ /* 0x000fe4000c800000 */
[----:B------:R-:W-:Y:S02]  /*15a0*/  UIMAD UR12, UR6, UR21, URZ ;  /* 0x00000015060c72a4 */ /* 0x000fe4000f8e02ff */
[----:B------:R-:W-:-:S02]  /*15b0*/  UISETP.GE.AND UP0, UPT, UR4, UR7, UPT ;  /* 0x000000070400728c */ /* 0x000fc4000bf06270 */
[----:B------:R-:W-:Y:S02]  /*15c0*/  UIMAD.WIDE.U32 UR10, UR4, UR8, URZ ;  /* 0x00000008040a72a5 */ /* 0x000fe4000f8e00ff */
[----:B------:R-:W-:Y:S02]  /*15d0*/  UISETP.GE.OR UP0, UPT, UR5, UR12, UP0 ;  /* 0x0000000c0500728c */ /* 0x000fe40008706670 */
[----:B------:R-:W-:Y:S02]  /*15e0*/  UIMAD.WIDE.U32 UR12, UR5, UR8, URZ ;  /* 0x00000008050c72a5 */ /* 0x000fe4000f8e00ff */
[----:B------:R-:W-:Y:S01]  /*15f0*/  UIADD3 UR10, UPT, UPT, -UR4, URZ, URZ ;  /* 0x000000ff040a7290 */ /* 0x000fe2000fffe1ff */
[----:B------:R-:W-:Y:S01]  /*1600*/  UMOV UR8, UR11 ;  /* 0x0000000b00087c82 */ /* 0x000fe20008000000 */
[----:B------:R-:W-:Y:S02]  /*1610*/  UIADD3 UR11, UPT, UPT, -UR5, URZ, URZ ;  /* 0x000000ff050b7290 */ /* 0x000fe4000fffe1ff */
[----:B------:R-:W-:-:S03]  /*1620*/  USHF.R.U32.HI UR8, URZ, UR9, UR8 ;  /* 0x00000009ff087299 */ /* 0x000fc60008011608 */
[----:B------:R-:W-:Y:S01]  /*1630*/  @!UP0 UMOV UR7, UR13 ;  /* 0x0000000d00078c82 */ /* 0x000fe20008000000 */
[----:B------:R-:W-:Y:S02]  /*1640*/  UIMAD UR20, UR14, UR10, UR20 ;  /* 0x0000000a0e1472a4 */ /* 0x000fe4000f8e0214 */
[----:B------:R-:W-:Y:S02]  /*1650*/  USEL UR8, UR4, UR8, !UP2 ;  /* 0x0000000804087287 */ /* 0x000fe4000d000000 */
[----:B------:R-:W-:Y:S02]  /*1660*/  @!UP0 USHF.R.U32.HI UR7, URZ, UR9, UR7 ;  /* 0x00000009ff078299 */ /* 0x000fe40008011607 */
[----:B------:R-:W-:Y:S02]  /*1670*/  UIADD3 UR9, UPT, UPT, -UR8, URZ, URZ ;  /* 0x000000ff08097290 */ /* 0x000fe4000fffe1ff */
[----:B------:R-:W-:Y:S02]  /*1680*/  @!UP0 USEL UR7, UR5, UR7, !UP2 ;  /* 0x0000000705078287 */ /* 0x000fe4000d000000 */
[----:B------:R-:W-:-:S02]  /*1690*/  UIMAD UR9, UR21, UR9, UR4 ;  /* 0x00000009150972a4 */ /* 0x000fc4000f8e0204 */
[----:B------:R-:W-:Y:S02]  /*16a0*/  @!UP0 UIADD3 UR8, UPT, UPT, UR8, -UR7, URZ ;  /* 0x8000000708088290 */ /* 0x000fe4000fffe0ff */
[----:B------:R-:W-:Y:S02]  /*16b0*/  @!UP0 UIMAD UR6, UR9, UR6, UR7 ;  /* 0x00000006090682a4 */ /* 0x000fe4000f8e0207 */
[----:B------:R-:W-:Y:S02]  /*16c0*/  @!UP0 UIMAD UR4, UR8, UR21, UR5 ;  /* 0x00000015080482a4 */ /* 0x000fe4000f8e0205 */
[----:B------:R-:W-:Y:S02]  /*16d0*/  UIMAD UR16, UR27, UR11, UR16 ;  /* 0x0000000b1b1072a4 */ /* 0x000fe4000f8e0210 */
[----:B------:R-:W-:Y:S01]  /*16e0*/  UIMAD UR20, UR4, UR14, UR20 ;  /* 0x0000000e041472a4 */ /* 0x000fe2000f8e0214 */
[----:B------:R-:W-:Y:S02]  /*16f0*/  @!UP0 UMOV UR5, UR6 ;  /* 0x0000000600058c82 */ /* 0x000fe40008000000 */
[----:B------:R-:W-:-:S12]  /*1700*/  UIMAD UR16, UR5, UR27, UR16 ;  /* 0x0000001b051072a4 */ /* 0x000fd8000f8e0210 */
.L_x_19:
[----:B------:R-:W-:Y:S02]  /*1710*/  UISETP.NE.AND UP1, UPT, UR28, 0x1, UPT ;  /* 0x000000011c00788c */ /* 0x000fe4000bf25270 */
[----:B------:R-:W-:Y:S02]  /*1720*/  UISETP.NE.AND UP0, UPT, UR17, 0x2, UPT ;  /* 0x000000021100788c */ /* 0x000fe4000bf05270 */
[----:B------:R-:W-:-:S05]  /*1730*/  ULOP3.LUT UR21, UR26, 0x800, URZ, 0xc0, !UPT ;  /* 0x000008001a157892 */ /* 0x000fca000f8ec0ff */
[----:B------:R-:W-:Y:S07]  /*1740*/  BRA.U UP1, `(.L_x_20) ;  /* 0x0000000101447547 */ /* 0x000fee000b800000 */
[----:B------:R-:W1:Y:S01]  /*1750*/  LDCU.128 UR8, c[0x0][0xb10] ;  /* 0x00016200ff0877ac */ /* 0x000e620008000c00 */
[----:B------:R-:W2:Y:S01]  /*1760*/  LDCU UR12, c[0x0][0xb0c] ;  /* 0x00016180ff0c77ac */ /* 0x000ea20008000800 */
[----:B------:R-:W3:Y:S01]  /*1770*/  LDCU UR13, c[0x0][0xb20] ;  /* 0x00016400ff0d77ac */ /* 0x000ee20008000800 */
[----:B-1----:R-:W-:Y:S02]  /*1780*/  UIMAD.WIDE.U32 UR6, UR16, UR8, URZ ;  /* 0x00000008100672a5 */ /* 0x002fe4000f8e00ff */
[----:B------:R-:W-:Y:S02]  /*1790*/  UIMAD.WIDE.U32 UR4, UR20, UR11, URZ ;  /* 0x0000000b140472a5 */ /* 0x000fe4000f8e00ff */
[----:B--2---:R-:W-:Y:S02]  /*17a0*/  UISETP.NE.AND UP2, UPT, UR12, 0x1, UPT ;  /* 0x000000010c00788c */ /* 0x004fe4000bf45270 */
[----:B------:R-:W-:Y:S01]  /*17b0*/  UISETP.NE.AND UP1, UPT, UR10, 0x1, UPT ;  /* 0x000000010a00788c */ /* 0x000fe2000bf25270 */
[----:B------:R-:W-:-:S02]  /*17c0*/  UMOV UR6, UR7 ;  /* 0x0000000700067c82 */ /* 0x000fc40008000000 */
[----:B------:R-:W-:Y:S01]  /*17d0*/  UMOV UR4, UR5 ;  /* 0x0000000500047c82 */ /* 0x000fe20008000000 */
[----:B------:R-:W-:Y:S02]  /*17e0*/  USHF.R.U32.HI UR6, URZ, UR9, UR6 ;  /* 0x00000009ff067299 */ /* 0x000fe40008011606 */
[----:B---3--:R-:W-:Y:S02]  /*17f0*/  USHF.R.U32.HI UR4, URZ, UR13, UR4 ;  /* 0x0000000dff047299 */ /* 0x008fe40008011604 */
[----:B------:R-:W-:Y:S02]  /*1800*/  USEL UR5, UR16, UR6, !UP2 ;  /* 0x0000000610057287 */ /* 0x000fe4000d000000 */
[----:B------:R-:W-:-:S04]  /*1810*/  USEL UR4, UR20, UR4, !UP1 ;  /* 0x0000000414047287 */ /* 0x000fc8000c800000 */
[----:B------:R-:W-:Y:S02]  /*1820*/  UIADD3 UR6, UPT, UPT, UR5, -UR4, URZ ;  /* 0x8000000405067290 */ /* 0x000fe4000fffe0ff */
[----:B------:R-:W-:Y:S02]  /*1830*/  UIADD3 UR4, UPT, UPT, -UR5, UR4, URZ ;  /* 0x0000000405047290 */ /* 0x000fe4000fffe1ff */
[----:B------:R-:W-:Y:S02]  /*1840*/  UIMAD UR20, UR6, UR10, UR20 ;  /* 0x0000000a061472a4 */ /* 0x000fe4000f8e0214 */
[----:B------:R-:W-:-:S12]  /*1850*/  UIMAD UR16, UR4, UR12, UR16 ;  /* 0x0000000c041072a4 */ /* 0x000fd8000f8e0210 */
.L_x_20:
[----:B------:R-:W-:Y:S05]  /*1860*/  BRA.U !UP5, `(.L_x_21) ;  /* 0x000000010d0c7547 */ /* 0x000fea000b800000 */
[----:B------:R-:W-:Y:S01]  /*1870*/  UCGABAR_WAIT ;  /* 0x0000000000007dc7 */ /* 0x000fe20008000000 */
[----:B------:R-:W-:Y:S01]  /*1880*/  CCTL.IVALL ;  /* 0x00000000ff00798f */ /* 0x000fe20002000000 */
[----:B------:R-:W-:Y:S05]  /*1890*/  BRA `(.L_x_22) ;  /* 0x0000000000047947 */ /* 0x000fea0003800000 */
.L_x_21:
[----:B------:R-:W-:Y:S06]  /*18a0*/  BAR.SYNC.DEFER_BLOCKING 0x0 ;  /* 0x0000000000007b1d */ /* 0x000fec0000010000 */
.L_x_22:
[----:B------:R-:W-:Y:S05]  /*18b0*/  BRA.U UP0, `(.L_x_23) ;  /* 0x0000001d00907547 */ /* 0x000fea000b800000 */
[----:B------:R-:W1:Y:S01]  /*18c0*/  LDCU UR6, c[0x0][0x38c] ;  /* 0x00007180ff0677ac */ /* 0x000e620008000800 */
[----:B------:R-:W-:Y:S01]  /*18d0*/  PLOP3.LUT P1, PT, PT, PT, UP3, 0x80, 0x8 ;  /* 0x000000000008781c */ /* 0x000fe20003f2f038 */
[----:B------:R-:W-:Y:S01]  /*18e0*/  IMAD.MOV.U32 R12, RZ, RZ, 0x1 ;  /* 0x00000001ff0c7424 */ /* 0x000fe200078e00ff */
[----:B------:R-:W-:Y:S01]  /*18f0*/  ISETP.EQ.OR P2, PT, R0, RZ, P3 ;  /* 0x000000ff0000720c */ /* 0x000fe20001f42670 */
[----:B------:R-:W-:Y:S01]  /*1900*/  UISETP.NE.AND UP1, UPT, UR17, URZ, UPT ;  /* 0x000000ff1100728c */ /* 0x000fe2000bf25270 */
[----:B------:R-:W-:Y:S02]  /*1910*/  PLOP3.LUT P1, PT, P1, PT, PT, 0x8, 0x80 ;  /* 0x000000000080781c */ /* 0x000fe40000f2e170 */
[----:B------:R-:W-:Y:S01]  /*1920*/  CS2R R10, SRZ ;  /* 0x00000000000a7805 */ /* 0x000fe2000001ff00 */
[----:B------:R-:W-:Y:S01]  /*1930*/  IMAD.MOV.U32 R9, RZ, RZ, RZ ;  /* 0x000000ffff097224 */ /* 0x000fe200078e00ff */
[----:B------:R-:W2:Y:S01]  /*1940*/  LDCU UR39, c[0x0][0x370] ;  /* 0x00006e00ff2777ac */ /* 0x000ea20008000800 */
[----:B------:R-:W-:Y:S01]  /*1950*/  IMAD.MOV.U32 R8, RZ, RZ, 0x1 ;  /* 0x00000001ff087424 */ /* 0x000fe200078e00ff */
[----:B------:R-:W3:Y:S01]  /*1960*/  LDCU.64 UR28, c[0x0][0x348] ;  /* 0x00006900ff1c77ac */ /* 0x000ee20008000a00 */
[----:B------:R-:W-:-:S02]  /*1970*/  USHF.R.U32.HI UR44, URZ, 0x5, UR21 ;  /* 0x00000005ff2c7899 */ /* 0x000fc40008011615 */
[----:B-1----:R-:W-:Y:S02]  /*1980*/  UIADD3 UR5, UPT, UPT, UR6, 0x1f, URZ ;  /* 0x0000001f06057890 */ /* 0x002fe4000fffe0ff */
[----:B------:R-:W-:Y:S02]  /*1990*/  UIADD3 UR46, UPT, UPT, UR6, 0x3e, URZ ;  /* 0x0000003e062e7890 */ /* 0x000fe4000fffe0ff */
[----:B------:R-:W-:Y:S01]  /*19a0*/  USHF.R.S32.HI UR4, URZ, 0x1f, UR5 ;  /* 0x0000001fff047899 */ /* 0x000fe20008011405 */
[----:B------:R-:W1:Y:S03]  /*19b0*/  LDCU UR38, c[0x0][0x374] ;  /* 0x00006e80ff2677ac */ /* 0x000e660008000800 */
[----:B------:R-:W-:Y:S02]  /*19c0*/  ULEA.HI UR4, UR4, UR5, URZ, 0x5 ;  /* 0x0000000504047291 */ /* 0x000fe4000f8f28ff */
[----:B------:R-:W-:-:S02]  /*19d0*/  USEL UR25, UR37, 0x2, UP1 ;  /* 0x0000000225197887 */ /* 0x000fc40008800000 */
[----:B------:R-:W-:Y:S02]  /*19e0*/  USHF.R.S32.HI UR41, URZ, 0x5, UR4 ;  /* 0x00000005ff297899 */ /* 0x000fe40008011404 */
[----:B------:R-:W-:Y:S02]  /*19f0*/  UIADD3 UR4, UPT, UPT, UR6, -0x1, URZ ;  /* 0xffffffff06047890 */ /* 0x000fe4000fffe0ff */
[----:B------:R-:W-:Y:S02]  /*1a00*/  UISETP.LT.U32.AND UP0, UPT, UR41, 0x18, UPT ;  /* 0x000000182900788c */ /* 0x000fe4000bf01070 */
[----:B------:R-:W-:Y:S02]  /*1a10*/  UISETP.GE.U32.AND UP2, UPT, UR4, -0x3f, UPT ;  /* 0xffffffc10400788c */ /* 0x000fe4000bf46070 */
[----:B------:R-:W-:Y:S01]  /*1a20*/  USEL UR40, UR41, 0x18, UP0 ;  /* 0x0000001829287887 */ /* 0x000fe20008000000 */
[----:B------:R-:W-:-:S03]  /*1a30*/  UMOV UR5, URZ ;  /* 0x000000ff00057c82 */ /* 0x000fc60008000000 */
[----:B------:R-:W-:Y:S02]  /*1a40*/  UIADD3 UR24, UPT, UPT, UR40, -0x1, URZ ;  /* 0xffffffff28187890 */ /* 0x000fe4000fffe0ff */
[----:B------:R-:W-:-:S03]  /*1a50*/  UIADD3 UR43, UPT, UPT, UR41, -UR40, URZ ;  /* 0x80000028292b7290 */ /* 0x000fc6000fffe0ff */
[----:B------:R-:W-:-:S04]  /*1a60*/  @UP2 UIADD3 UR24, UPT, UPT, UR40, URZ, URZ ;  /* 0x000000ff28182290 */ /* 0x000fc8000fffe0ff */
[----:B-123--:R-:W-:-:S12]  /*1a70*/  UIADD3 UR24, UPT, UPT, UR24, 0x1, URZ ;  /* 0x0000000118187890 */ /* 0x00efd8000fffe0ff */
.L_x_43:
[----:B------:R-:W-:Y:S01]  /*1a80*/  UISETP.NE.AND UP0, UPT, UR45, URZ, UPT ;  /* 0x000000ff2d00728c */ /* 0x000fe2000bf05270 */
[----:B-1----:R-:W1:Y:S08]  /*1a90*/  S2UR UR45, SR_CgaCtaId ;  /* 0x00000000002d79c3 */ /* 0x002e700000008800 */
[----:B------:R-:W-:Y:S05]  /*1aa0*/  BRA.U UP0, `(.L_x_24) ;  /* 0x0000000100347547 */ /* 0x000fea000b800000 */
[----:B------:R-:W2:Y:S01]  /*1ab0*/  S2R R0, SR_CgaCtaId ;  /* 0x0000000000007919 */ /* 0x000ea20000008800 */
[----:B------:R-:W-:Y:S02]  /*1ac0*/  MOV R3, 0x400 ;  /* 0x0000040000037802 */ /* 0x000fe40000000f00 */
[----:B------:R-:W-:Y:S02]  /*1ad0*/  SHF.L.U32 R2, R8, 0x1f, RZ ;  /* 0x0000001f08027819 */ /* 0x000fe400000006ff */
[----:B--2---:R-:W-:-:S05]  /*1ae0*/  LEA R0, R0, R3, 0x18 ;  /* 0x0000000300007211 */ /* 0x004fca00078ec0ff */
[----:B------:R-:W-:-:S04]  /*1af0*/  IMAD R3, R9, 0x8, R0 ;  /* 0x0000000809037824 */ /* 0x000fc800078e0200 */
[----:B------:R-:W2:Y:S02]  /*1b00*/  SYNCS.PHASECHK.TRANS64.TRYWAIT P0, [R3+URZ+0x220], R2 ;  /* 0x00022002030075a7 */ /* 0x000ea400080011ff */
[----:B--2---:R-:W-:Y:S05]  /*1b10*/  @!P0 BRA `(.L_x_25) ;  /* 0x00000078008c8947 */ /* 0x004fea0003800000 */
.L_x_134:
[----:B------:R-:W-:Y:S01]  /*1b20*/  VIADD R9, R9, 0x1 ;  /* 0x0000000109097836 */ /* 0x000fe20000000000 */
[----:B------:R2:W-:Y:S04]  /*1b30*/  SYNCS.ARRIVE.TRANS64.A1T0 RZ, [R3+URZ+0x210], RZ ;  /* 0x000210ff03ff79a7 */ /* 0x0005e800081000ff */
[----:B------:R-:W-:-:S04]  /*1b40*/  ISETP.NE.AND P0, PT, R9, 0x2, PT ;  /* 0x000000020900780c */ /* 0x000fc80003f05270 */
[----:B------:R-:W-:Y:S02]  /*1b50*/  SEL R9, R9, RZ, P0 ;  /* 0x000000ff09097207 */ /* 0x000fe40000000000 */
[----:B--2---:R-:W-:-:S04]  /*1b60*/  SEL R3, RZ, 0x1, P0 ;  /* 0x00000001ff037807 */ /* 0x004fc80000000000 */
[----:B------:R-:W-:-:S07]  /*1b70*/  LOP3.LUT R8, R8, R3, RZ, 0x3c, !PT ;  /* 0x0000000308087212 */ /* 0x000fce00078e3cff */
.L_x_24:
[----:B------:R-:W-:Y:S01]  /*1b80*/  UMOV UR6, 0x400 ;  /* 0x0000040000067882 */ /* 0x000fe20000000000 */
[----:B------:R-:W-:Y:S01]  /*1b90*/  SHF.L.U32 R0, R12, 0x1f, RZ ;  /* 0x0000001f0c007819 */ /* 0x000fe200000006ff */
[----:B-1----:R-:W-:Y:S02]  /*1ba0*/  ULEA UR6, UR45, UR6, 0x18 ;  /* 0x000000062d067291 */ /* 0x002fe4000f8ec0ff */
[----:B------:R-:W-:Y:S02]  /*1bb0*/  UISETP.GE.U32.AND UP0, UPT, UR46, 0x3f, UPT ;  /* 0x0000003f2e00788c */ /* 0x000fe4000bf06070 */
[----:B------:R-:W-:Y:S02]  /*1bc0*/  ULEA UR4, UR5, UR6, 0x3 ;  /* 0x0000000605047291 */ /* 0x000fe4000f8e18ff */
[----:B------:R-:W-:Y:S02]  /*1bd0*/  USHF.L.U32 UR11, UR20, 0x7, URZ ;  /* 0x00000007140b7899 */ /* 0x000fe400080006ff */
[----:B------:R-:W-:Y:S01]  /*1be0*/  ULEA UR35, UR16, UR44, 0x7 ;  /* 0x0000002c10237291 */ /* 0x000fe2000f8e38ff */
[----:B------:R-:W-:-:S04]  /*1bf0*/  UMOV UR13, URZ ;  /* 0x000000ff000d7c82 */ /* 0x000fc80008000000 */
[----:B------:R1:W2:Y:S01]  /*1c00*/  SYNCS.PHASECHK.TRANS64.TRYWAIT P0, [UR4+0xc0], R0 ;  /* 0x0000c000ff0075a7 */ /* 0x0002a20008001104 */
[----:B------:R-:W-:Y:S06]  /*1c10*/  BRA.U !UP0, `(.L_x_26) ;  /* 0x0000000108bc7547 */ /* 0x000fec000b800000 */
[----:B------:R-:W-:Y:S01]  /*1c20*/  UMOV UR7, URZ ;  /* 0x000000ff00077c82 */ /* 0x000fe20008000000 */
[----:B------:R-:W-:-:S05]  /*1c30*/  UMOV UR4, UR5 ;  /* 0x0000000500047c82 */ /* 0x000fca0008000000 */
.L_x_32:
[----:B------:R-:W-:Y:S01]  /*1c40*/  ULEA UR33, UR4, UR6, 0x3 ;  /* 0x0000000604217291 */ /* 0x000fe2000f8e18ff */
[----:B--2---:R-:W-:Y:S01]  /*1c50*/  @!P3 MOV R2, 0x2000 ;  /* 0x000020000002b802 */ /* 0x004fe20000000f00 */
[----:B--2-4-:R-:W-:Y:S10]  /*1c60*/  @P0 BRA `(.L_x_27) ;  /* 0x00000000000c0947 */ /* 0x014ff40003800000 */
[----:B------:R-:W-:-:S04]  /*1c70*/  SHF.L.U32 R3, R12, 0x1f, RZ ;  /* 0x0000001f0c037819 */ /* 0x000fc800000006ff */
[----:B------:R-:W2:Y:S02]  /*1c80*/  SYNCS.PHASECHK.TRANS64.TRYWAIT P0, [UR33+0xc0], R3 ;  /* 0x0000c003ff0075a7 */ /* 0x000ea40008001121 */
[----:B--2---:R-:W-:Y:S05]  /*1c90*/  @!P0 BRA `(.L_x_28) ;  /* 0x0000007800408947 */ /* 0x004fea0003800000 */
.L_x_27:
[----:B------:R2:W-:Y:S01]  /*1ca0*/  @!P3 SYNCS.ARRIVE.TRANS64 RZ, [UR33], R2 ;  /* 0x00000002ffffb9a7 */ /* 0x0005e20008000021 */
[----:B------:R-:W-:-:S04]  /*1cb0*/  ULOP3.LUT UR5, UR25, 0x2, URZ, 0xfc, !UPT ;  /* 0x0000000219057892 */ /* 0x000fc8000f8efcff */
[----:B------:R-:W-:-:S09]  /*1cc0*/  UISETP.NE.AND UP0, UPT, UR5, 0x2, UPT ;  /* 0x000000020500788c */ /* 0x000fd2000bf05270 */
[----:B------:R-:W-:Y:S05]  /*1cd0*/  BRA.U UP0, `(.L_x_29) ;  /* 0x0000000100047547 */ /* 0x000fea000b800000 */
[----:B------:R-:W-:Y:S05]  /*1ce0*/  BPT.TRAP 0x1 ;  /* 0x000000040000795c */ /* 0x000fea0000300000 */
.L_x_29:
[----:B------:R-:W-:Y:S04]  /*1cf0*/  BSSY.RECONVERGENT B0, `(.L_x_30) ;  /* 0x0000003000007945 */ /* 0x000fe80003800200 */
[----:B------:R-:W-:Y:S05]  /*1d00*/  @P2 BRA `(.L_x_31) ;  /* 0x0000000000042947 */ /* 0x000fea0003800000 */
[----:B------:R-:W-:Y:S05]  /*1d10*/  BPT.TRAP 0x1 ;  /* 0x000000040000795c */ /* 0x000fea0000300000 */
.L_x_31:
[----:B------:R-:W-:Y:S05]  /*1d20*/  BSYNC.RECONVERGENT B0 ;  /* 0x0000000000007941 */ /* 0x000fea0003800200 */
.L_x_30:
[----:B------:R-:W-:Y:S02]  /*1d30*/  UIADD3 UR5, UPT, UPT, UR4, 0x1, URZ ;  /* 0x0000000104057890 */ /* 0x000fe4000fffe0ff */
[----:B------:R-:W-:Y:S02]  /*1d40*/  UIADD3 UR16, UP1, UPT, UR28, 0x80, URZ ;  /* 0x000000801c107890 */ /* 0x000fe4000ff3e0ff */
[----:B------:R-:W-:Y:S02]  /*1d50*/  UISETP.NE.AND UP0, UPT, UR5, 0x18, UPT ;  /* 0x000000180500788c */ /* 0x000fe4000bf05270 */
[----:B------:R-:W-:Y:S02]  /*1d60*/  USHF.L.U32 UR34, UR7, 0x5, URZ ;  /* 0x0000000507227899 */ /* 0x000fe400080006ff */
[----:B------:R-:W-:Y:S02]  /*1d70*/  USEL UR9, URZ, 0x1, UP0 ;  /* 0x00000001ff097887 */ /* 0x000fe40008000000 */
[----:B------:R-:W-:-:S02]  /*1d80*/  USEL UR5, UR5, URZ, UP0 ;  /* 0x000000ff05057287 */ /* 0x000fc40008000000 */
[----:B------:R-:W-:Y:S02]  /*1d90*/  UIADD3 UR14, UP0, UPT, UR28, 0x180, URZ ;  /* 0x000001801c0e7890 */ /* 0x000fe4000ff1e0ff */
[----:B------:R-:W-:Y:S01]  /*1da0*/  ULEA UR8, UR5, UR6, 0x3 ;  /* 0x0000000605087291 */ /* 0x000fe2000f8e18ff */
[----:B------:R-:W-:Y:S01]  /*1db0*/  LOP3.LUT R12, R12, UR9, RZ, 0x3c, !PT ;  /* 0x000000090c0c7c12 */ /* 0x000fe2000f8e3cff */
[----:B------:R-:W-:Y:S02]  /*1dc0*/  UIADD3.X UR17, UPT, UPT, URZ, UR29, URZ, UP1, !UPT ;  /* 0x0000001dff117290 */ /* 0x000fe40008ffe4ff */
[----:B------:R-:W-:Y:S01]  /*1dd0*/  UIADD3.X UR15, UPT, UPT, URZ, UR29, URZ, UP0, !UPT ;  /* 0x0000001dff0f7290 */ /* 0x000fe200087fe4ff */
[----:B-1----:R-:W-:Y:S01]  /*1de0*/  SHF.L.U32 R0, R12, 0x1f, RZ ;  /* 0x0000001f0c007819 */ /* 0x002fe200000006ff */
[----:B------:R-:W-:Y:S01]  /*1df0*/  UMOV UR18, 0x0 ;  /* 0x0000000000127882 */ /* 0x000fe20000000000 */
[----:B------:R-:W-:Y:S01]  /*1e00*/  UMOV UR19, 0x10000000 ;  /* 0x1000000000137882 */ /* 0x000fe20000000000 */
[----:B------:R-:W-:Y:S01]  /*1e10*/  UMOV UR12, UR36 ;  /* 0x00000024000c7c82 */ /* 0x000fe20008000000 */
[----:B------:R3:W4:Y:S01]  /*1e20*/  SYNCS.PHASECHK.TRANS64.TRYWAIT P0, [UR8+0xc0], R0 ;  /* 0x0000c000ff0075a7 */ /* 0x0007220008001108 */
[----:B------:R-:W-:Y:S01]  /*1e30*/  USHF.L.U32 UR8, UR4, 0xc, URZ ;  /* 0x0000000c04087899 */ /* 0x000fe200080006ff */
[----:B------:R-:W-:-:S02]  /*1e40*/  UMOV UR9, UR33 ;  /* 0x0000002100097c82 */ /* 0x000fc40008000000 */
[----:B------:R-:W-:Y:S01]  /*1e50*/  UMOV UR4, 0x30000 ;  /* 0x0003000000047882 */ /* 0x000fe20000000000 */
[----:B------:R-:W-:Y:S02]  /*1e60*/  ULOP3.LUT UR32, UR8, UR21, URZ, 0xfc, !UPT ;  /* 0x0000001508207292 */ /* 0x000fe4000f8efcff */
[----:B------:R-:W-:Y:S02]  /*1e70*/  UIADD3 UR8, UPT, UPT, UR6, 0x20600, UR8 ;  /* 0x0002060006087890 */ /* 0x000fe4000fffe008 */
[----:B------:R-:W-:Y:S01]  /*1e80*/  UIADD3 UR32, UPT, UPT, UR6, 0x8600, UR32 ;  /* 0x0000860006207890 */ /* 0x000fe2000fffe020 */
[----:B------:R-:W-:Y:S01]  /*1e90*/  UMOV UR10, UR34 ;  /* 0x00000022000a7c82 */ /* 0x000fe20008000000 */
[----:B------:R-:W-:Y:S01]  /*1ea0*/  UIADD3 UR7, UPT, UPT, UR7, 0x1, URZ ;  /* 0x0000000107077890 */ /* 0x000fe2000fffe0ff */
[----:B------:R-:W-:-:S03]  /*1eb0*/  UMOV UR13, UR24 ;  /* 0x00000018000d7c82 */ /* 0x000fc60008000000 */
[----:B------:R-:W-:-:S03]  /*1ec0*/  UISETP.NE.AND UP0, UPT, UR7, UR24, UPT ;  /* 0x000000180700728c */ /* 0x000fc6000bf05270 */
[----:B------:R1:W-:Y:S01]  /*1ed0*/  UTMALDG.3D.MULTICAST [UR32], [UR16], UR4, desc[UR18] ;  /* 0x00001220100073b4 */ /* 0x0003e20008011804 */
[----:B------:R3:W-:Y:S01]  /*1ee0*/  UTMALDG.3D [UR8], [UR14], desc[UR18] ;  /* 0x000012080e0075b4 */ /* 0x0007e20008011000 */
[----:B-1----:R-:W-:-:S04]  /*1ef0*/  UMOV UR4, UR5 ;  /* 0x0000000500047c82 */ /* 0x002fc80008000000 */
[----:B---3--:R-:W-:Y:S05]  /*1f00*/  BRA.U UP0, `(.L_x_32) ;  /* 0xfffffffd004c7547 */ /* 0x008fea000b83ffff */
.L_x_26:
[----:B------:R-:W-:Y:S01]  /*1f10*/  ULEA UR4, UR5, UR6, 0x3 ;  /* 0x0000000605047291 */ /* 0x000fe2000f8e18ff */
[----:B-1----:R-:W-:Y:S01]  /*1f20*/  SHF.L.U32 R0, R12, 0x1f, RZ ;  /* 0x0000001f0c007819 */ /* 0x002fe200000006ff */
[----:B------:R-:W-:Y:S01]  /*1f30*/  @!P1 SYNCS.ARRIVE.TRANS64.A1T0 RZ, [UR6+0x1a8], RZ ;  /* 0x0001a8ffffff99a7 */ /* 0x000fe20008100006 */
[----:B------:R-:W-:-:S06]  /*1f40*/  UISETP.GT.AND UP0, UPT, UR41, UR40, UPT ;  /* 0x000000282900728c */ /* 0x000fcc000bf04270 */
[----:B--2-4-:R1:W2:Y:S03]  /*1f50*/  SYNCS.PHASECHK.TRANS64.TRYWAIT P0, [UR4+0xc0], R0 ;  /* 0x0000c000ff0075a7 */ /* 0x0142a60008001104 */
[----:B------:R-:W-:Y:S05]  /*1f60*/  BRA.U !UP0, `(.L_x_33) ;  /* 0x0000000108c07547 */ /* 0x000fea000b800000 */
[----:B------:R-:W-:Y:S01]  /*1f70*/  UIADD3 UR26, UPT, UPT, UR43, UR13, URZ ;  /* 0x0000000d2b1a7290 */ /* 0x000fe2000fffe0ff */
[----:B------:R-:W-:-:S11]  /*1f80*/  UMOV UR4, UR5 ;  /* 0x0000000500047c82 */ /* 0x000fd60008000000 */
.L_x_39:
[----:B------:R-:W-:Y:S01]  /*1f90*/  ULEA UR17, UR4, UR6, 0x3 ;  /* 0x0000000604117291 */ /* 0x000fe2000f8e18ff */
[----:B--2---:R-:W-:Y:S01]  /*1fa0*/  @!P3 MOV R2, 0x2000 ;  /* 0x000020000002b802 */ /* 0x004fe20000000f00 */
[----:B--2-4-:R-:W-:Y:S10]  /*1fb0*/  @P0 BRA `(.L_x_34) ;  /* 0x00000000000c0947 */ /* 0x014ff40003800000 */
[----:B------:R-:W-:-:S04]  /*1fc0*/  SHF.L.U32 R3, R12, 0x1f, RZ ;  /* 0x0000001f0c037819 */ /* 0x000fc800000006ff */
[----:B------:R-:W2:Y:S02]  /*1fd0*/  SYNCS.PHASECHK.TRANS64.TRYWAIT P0, [UR17+0xc0], R3 ;  /* 0x0000c003ff0075a7 */ /* 0x000ea40008001111 */
[----:B--2---:R-:W-:Y:S05]  /*1fe0*/  @!P0 BRA `(.L_x_35) ;  /* 0x0000007400848947 */ /* 0x004fea0003800000 */
.L_x_34:
[----:B------:R2:W-:Y:S01]  /*1ff0*/  @!P3 SYNCS.ARRIVE.TRANS64 RZ, [UR17], R2 ;  /* 0x00000002ffffb9a7 */ /* 0x0005e20008000011 */
[----:B------:R-:W-:-:S04]  /*2000*/  ULOP3.LUT UR5, UR25, 0x2, URZ, 0xfc, !UPT ;  /* 0x0000000219057892 */ /* 0x000fc8000f8efcff */
[----:B------:R-:W-:-:S09]  /*2010*/  UISETP.NE.AND UP0, UPT, UR5, 0x2, UPT ;  /* 0x000000020500788c */ /* 0x000fd2000bf05270 */
[----:B------:R-:W-:Y:S05]  /*2020*/  BRA.U UP0, `(.L_x_36) ;  /* 0x0000000100047547 */ /* 0x000fea000b800000 */
[----:B------:R-:W-:Y:S05]  /*2030*/  BPT.TRAP 0x1 ;  /* 0x000000040000795c */ /* 0x000fea0000300000 */
.L_x_36:
[----:B------:R-:W-:Y:S04]  /*2040*/  BSSY.RECONVERGENT B0, `(.L_x_37) ;  /* 0x0000003000007945 */ /* 0x000fe80003800200 */
[----:B------:R-:W-:Y:S05]  /*2050*/  @P2 BRA `(.L_x_38) ;  /* 0x0000000000042947 */ /* 0x000fea0003800000 */
[----:B------:R-:W-:Y:S05]  /*2060*/  BPT.TRAP 0x1 ;  /* 0x000000040000795c */ /* 0x000fea0000300000 */
.L_x_38:
[----:B------:R-:W-:Y:S05]  /*2070*/  BSYNC.RECONVERGENT B0 ;  /* 0x0000000000007941 */ /* 0x000fea0003800200 */
.L_x_37:
[----:B------:R-:W-:Y:S02]  /*2080*/  UIADD3 UR5, UPT, UPT, UR4, 0x1, URZ ;  /* 0x0000000104057890 */ /* 0x000fe4000fffe0ff */
[----:B------:R-:W-:Y:S02]  /*2090*/  UIADD3 UR14, UP1, UPT, UR28, 0x80, URZ ;  /* 0x000000801c0e7890 */ /* 0x000fe4000ff3e0ff */
[----:B------:R-:W-:Y:S02]  /*20a0*/  UISETP.NE.AND UP0, UPT, UR5, 0x18, UPT ;  /* 0x000000180500788c */ /* 0x000fe4000bf05270 */
[----:B------:R-:W-:Y:S02]  /*20b0*/  USHF.L.U32 UR18, UR13, 0x5, URZ ;  /* 0x000000050d127899 */ /* 0x000fe400080006ff */
[----:B------:R-:W-:Y:S02]  /*20c0*/  USEL UR8, URZ, 0x1, UP0 ;  /* 0x00000001ff087887 */ /* 0x000fe40008000000 */
[----:B------:R-:W-:-:S02]  /*20d0*/  USEL UR5, UR5, URZ, UP0 ;  /* 0x000000ff05057287 */ /* 0x000fc40008000000 */
[----:B------:R-:W-:Y:S02]  /*20e0*/  UIADD3 UR22, UP0, UPT, UR28, 0x180, URZ ;  /* 0x000001801c167890 */ /* 0x000fe4000ff1e0ff */
[----:B------:R-:W-:Y:S01]  /*20f0*/  LOP3.LUT R12, R12, UR8, RZ, 0x3c, !PT ;  /* 0x000000080c0c7c12 */ /* 0x000fe2000f8e3cff */
[----:B------:R-:W-:Y:S02]  /*2100*/  USHF.L.U32 UR8, UR4, 0xc, URZ ;  /* 0x0000000c04087899 */ /* 0x000fe400080006ff */
[----:B------:R-:W-:Y:S01]  /*2110*/  ULEA UR7, UR5, UR6, 0x3 ;  /* 0x0000000605077291 */ /* 0x000fe2000f8e18ff */
[----:B-1----:R-:W-:Y:S01]  /*2120*/  SHF.L.U32 R0, R12, 0x1f, RZ ;  /* 0x0000001f0c007819 */ /* 0x002fe200000006ff */
[----:B------:R-:W-:Y:S02]  /*2130*/  ULOP3.LUT UR16, UR8, UR21, URZ, 0xfc, !UPT ;  /* 0x0000001508107292 */ /* 0x000fe4000f8efcff */
[----:B------:R-:W-:Y:S02]  /*2140*/  UIADD3.X UR15, UPT, UPT, URZ, UR29, URZ, UP1, !UPT ;  /* 0x0000001dff0f7290 */ /* 0x000fe40008ffe4ff */
[----:B------:R-:W-:-:S02]  /*2150*/  UIADD3 UR16, UPT, UPT, UR6, 0x8600, UR16 ;  /* 0x0000860006107890 */ /* 0x000fc4000fffe010 */
[----:B------:R-:W-:Y:S01]  /*2160*/  UIADD3 UR8, UPT, UPT, UR6, 0x20600, UR8 ;  /* 0x0002060006087890 */ /* 0x000fe2000fffe008 */
[----:B------:R3:W4:Y:S01]  /*2170*/  SYNCS.PHASECHK.TRANS64.TRYWAIT P0, [UR7+0xc0], R0 ;  /* 0x0000c000ff0075a7 */ /* 0x0007220008001107 */
[----:B------:R-:W-:Y:S01]  /*2180*/  UIADD3.X UR23, UPT, UPT, URZ, UR29, URZ, UP0, !UPT ;  /* 0x0000001dff177290 */ /* 0x000fe200087fe4ff */
[----:B------:R-:W-:Y:S01]  /*2190*/  UMOV UR4, 0x30000 ;  /* 0x0003000000047882 */ /* 0x000fe20000000000 */
[----:B------:R-:W-:Y:S01]  /*21a0*/  UMOV UR30, 0x0 ;  /* 0x00000000001e7882 */ /* 0x000fe20000000000 */
[----:B------:R-:W-:Y:S01]  /*21b0*/  UMOV UR31, 0x10000000 ;  /* 0x10000000001f7882 */ /* 0x000fe20000000000 */
[----:B------:R-:W-:Y:S01]  /*21c0*/  UMOV UR19, UR35 ;  /* 0x0000002300137c82 */ /* 0x000fe20008000000 */
[----:B------:R-:W-:Y:S01]  /*21d0*/  UMOV UR20, UR36 ;  /* 0x0000002400147c82 */ /* 0x000fe20008000000 */
[----:B------:R-:W-:Y:S01]  /*21e0*/  UMOV UR12, UR36 ;  /* 0x00000024000c7c82 */ /* 0x000fe20008000000 */
[----:B------:R-:W-:Y:S01]  /*21f0*/  UMOV UR9, UR17 ;  /* 0x0000001100097c82 */ /* 0x000fe20008000000 */
[----:B------:R-:W-:Y:S01]  /*2200*/  UMOV UR10, UR18 ;  /* 0x00000012000a7c82 */ /* 0x000fe20008000000 */
[----:B------:R1:W-:Y:S01]  /*2210*/  UTMALDG.3D.MULTICAST [UR16], [UR14], UR4, desc[UR30] ;  /* 0x00001e100e0073b4 */ /* 0x0003e20008011804 */
[----:B------:R-:W-:-:S04]  /*2220*/  UIADD3 UR13, UPT, UPT, UR13, 0x1, URZ ;  /* 0x000000010d0d7890 */ /* 0x000fc8000fffe0ff */
[----:B------:R-:W-:Y:S01]  /*2230*/  UISETP.NE.AND UP0, UPT, UR13, UR26, UPT ;  /* 0x0000001a0d00728c */ /* 0x000fe2000bf05270 */
[----:B------:R3:W-:Y:S01]  /*2240*/  UTMALDG.3D [UR8], [UR22], desc[UR30] ;  /* 0x00001e08160075b4 */ /* 0x0007e20008011000 */
[----:B-1----:R-:W-:-:S07]  /*2250*/  UMOV UR4, UR5 ;  /* 0x0000000500047c82 */ /* 0x002fce0008000000 */
[----:B---3--:R-:W-:Y:S05]  /*2260*/  BRA.U UP0, `(.L_x_39) ;  /* 0xfffffffd00487547 */ /* 0x008fea000b83ffff */
.L_x_33:
[C---:B------:R-:W-:Y:S01]  /*2270*/  LEA R3, R11.reuse, UR6, 0x3 ;  /* 0x000000060b037c11 */ /* 0x040fe2000f8e18ff */
[----:B------:R-:W-:Y:S01]  /*2280*/  NOP ;  /* 0x0000000000007918 */ /* 0x000fe20000000000 */
[----:B-1----:R-:W-:Y:S02]  /*2290*/  SHF.L.U32 R0, R10, 0x1f, RZ ;  /* 0x0000001f0a007819 */ /* 0x002fe400000006ff */
[----:B------:R-:W-:Y:S02]  /*22a0*/  LEA R5, R11, UR6, 0x4 ;  /* 0x000000060b057c11 */ /* 0x000fe4000f8e20ff */
[----:B--2-4-:R-:W1:Y:S02]  /*22b0*/  SYNCS.PHASECHK.TRANS64.TRYWAIT P0, [R3+URZ+0x1b0], R0 ;  /* 0x0001b000030075a7 */ /* 0x014e6400080011ff */
[----:B-1----:R-:W-:Y:S05]  /*22c0*/  @!P0 BRA `(.L_x_40) ;  /* 0x0000007000e48947 */ /* 0x002fea0003800000 */
.L_x_137:
[----:B------:R-:W2:Y:S01]  /*22d0*/  LDS.128 R4, [R5+0x240] ;  /* 0x0002400005047984 */ /* 0x000ea20000000c00 */
[----:B------:R-:W-:Y:S01]  /*22e0*/  UISETP.GE.AND UP0, UPT, UR42, 0x1, UPT ;  /* 0x000000012a00788c */ /* 0x000fe2000bf06270 */
[----:B------:R-:W-:Y:S01]  /*22f0*/  @!PT LDS RZ, [RZ] ;  /* 0x00000000fffff984 */ /* 0x000fe20000000800 */
[----:B------:R-:W-:Y:S01]  /*2300*/  @!PT LDS RZ, [RZ] ;  /* 0x00000000fffff984 */ /* 0x000fe20000000800 */
[----:B------:R-:W-:Y:S01]  /*2310*/  @!PT LDS RZ, [RZ] ;  /* 0x00000000fffff984 */ /* 0x000fe20000000800 */
[----:B------:R-:W-:Y:S01]  /*2320*/  @!PT LDS RZ, [RZ] ;  /* 0x00000000fffff984 */ /* 0x000fe20000000800 */
[----:B------:R3:W-:Y:S06]  /*2330*/  MEMBAR.ALL.CTA ;  /* 0x0000000000007992 */ /* 0x0007ec0000008000 */
[----:B---3--:R-:W3:Y:S01]  /*2340*/  FENCE.VIEW.ASYNC.S ;  /* 0x00000000000073c6 */ /* 0x008ee20000000000 */
[----:B--2---:R-:W-:-:S13]  /*2350*/  LOP3.LUT P0, RZ, R6, 0x1, RZ, 0xc0, !PT ;  /* 0x0000000106ff7812 */ /* 0x004fda000780c0ff */
[----:B---3--:R-:W-:Y:S01]  /*2360*/  VOTEU.ANY UP1, P0 ;  /* 0x0000000000ff7886 */ /* 0x008fe20000020100 */
[----:B------:R-:W-:-:S13]  /*2370*/  PLOP3.LUT P0, PT, PT, PT, UP1, 0x80, 0x8 ;  /* 0x000000000008781c */ /* 0x000fda0003f0f018 */
[----:B-1----:R-:W-:Y:S02]  /*2380*/  @P0 LOP3.LUT R0, R5, 0xffff, RZ, 0xc0, !PT ;  /* 0x0000ffff05000812 */ /* 0x002fe400078ec0ff */
[----:B------:R-:W-:Y:S02]  /*2390*/  @P0 MOV R2, R4 ;  /* 0x0000000400020202 */ /* 0x000fe40000000f00 */
[----:B------:R-:W-:Y:S01]  /*23a0*/  @P0 R2UR UR7, R0 ;  /* 0x00000000000702ca */ /* 0x000fe200000e0000 */
[----:B------:R-:W-:Y:S01]  /*23b0*/  VIADD R0, R3, 0x1c0 ;  /* 0x000001c003007836 */ /* 0x000fe20000000000 */
[----:B------:R-:W-:Y:S02]  /*23c0*/  @P0 SHF.R.U32.HI R4, RZ, 0x10, R5 ;  /* 0x00000010ff040819 */ /* 0x000fe40000011605 */
[----:B------:R-:W-:Y:S02]  /*23d0*/  @P0 R2UR UR8, R2 ;  /* 0x00000000020802ca */ /* 0x000fe400000e0000 */
[----:B------:R-:W-:-:S02]  /*23e0*/  PRMT R0, RZ, 0x654, R0 ;  /* 0x00000654ff007816 */ /* 0x000fc40000000000 */
[----:B------:R-:W-:Y:S02]  /*23f0*/  @P0 R2UR UR4, R4 ;  /* 0x00000000040402ca */ /* 0x000fe400000e0000 */
[----:B------:R1:W-:Y:S03]  /*2400*/  SYNCS.ARRIVE.TRANS64.RED.A1T0 RZ, [R0+URZ], RZ ;  /* 0x000000ff00ff79a7 */ /* 0x0003e600081004ff */
[----:B------:R-:W-:-:S04]  /*2410*/  @UP1 UMOV UR27, UR7 ;  /* 0x00000007001b1c82 */ /* 0x000fc80008000000 */
[----:B------:R-:W-:-:S04]  /*2420*/  @UP1 UMOV UR37, UR8 ;  /* 0x0000000800251c82 */ /* 0x000fc80008000000 */
[----:B------:R-:W-:Y:S01]  /*2430*/  @UP1 UMOV UR36, UR4 ;  /* 0x0000000400241c82 */ /* 0x000fe20008000000 */
[----:B------:R-:W-:Y:S05]  /*2440*/  BRA.U !UP0, `(.L_x_41) ;  /* 0x0000000108d47547 */ /* 0x000fea000b800000 */
[----:B------:R-:W2:Y:S01]  /*2450*/  LDCU.128 UR12, c[0x0][0xb10] ;  /* 0x00016200ff0c77ac */ /* 0x000ea20008000c00 */
[----:B------:R-:W3:Y:S01]  /*2460*/  LDCU UR26, c[0x0][0xb20] ;  /* 0x00016400ff1a77ac */ /* 0x000ee20008000800 */
[----:B------:R-:W4:Y:S01]  /*2470*/  LDCU UR20, c[0x0][0xb0c] ;  /* 0x00016180ff1477ac */ /* 0x000f220008000800 */
[----:B------:R-:W1:Y:S01]  /*2480*/  LDCU.64 UR10, c[0x0][0xb28] ;  /* 0x00016500ff0a77ac */ /* 0x000e620008000a00 */
[----:B------:R-:W-:Y:S02]  /*2490*/  UISETP.NE.AND UP3, UPT, UR42, 0x1, UPT ;  /* 0x000000012a00788c */ /* 0x000fe4000bf65270 */
[----:B--2---:R-:W-:Y:S02]  /*24a0*/  UIMAD.WIDE.U32 UR16, UR38, UR15, URZ ;  /* 0x0000000f261072a5 */ /* 0x004fe4000f8e00ff */
[----:B------:R-:W-:Y:S02]  /*24b0*/  UIMAD.WIDE.U32 UR8, UR39, UR12, URZ ;  /* 0x0000000c270872a5 */ /* 0x000fe4000f8e00ff */
[----:B------:R-:W-:-:S02]  /*24c0*/  UISETP.NE.AND UP0, UPT, UR14, 0x1, UPT ;  /* 0x000000010e00788c */ /* 0x000fc4000bf05270 */
[----:B------:R-:W-:Y:S01]  /*24d0*/  UIMAD.WIDE.U32 UR22, UR27, UR15, URZ ;  /* 0x0000000f1b1672a5 */ /* 0x000fe2000f8e00ff */
[----:B------:R-:W-:Y:S02]  /*24e0*/  UMOV UR16, UR17 ;  /* 0x0000001100107c82 */ /* 0x000fe40008000000 */
[----:B------:R-:W-:Y:S01]  /*24f0*/  UMOV UR8, UR9 ;  /* 0x0000000900087c82 */ /* 0x000fe20008000000 */
[----:B---3--:R-:W-:Y:S02]  /*2500*/  USHF.R.U32.HI UR16, URZ, UR26, UR16 ;  /* 0x0000001aff107299 */ /* 0x008fe40008011610 */
[----:B----4-:R-:W-:Y:S02]  /*2510*/  UISETP.NE.AND UP2, UPT, UR20, 0x1, UPT ;  /* 0x000000011400788c */ /* 0x010fe4000bf45270 */
[----:B------:R-:W-:Y:S02]  /*2520*/  USHF.R.U32.HI UR8, URZ, UR13, UR8 ;  /* 0x0000000dff087299 */ /* 0x000fe40008011608 */
[----:B------:R-:W-:-:S02]  /*2530*/  USEL UR7, UR38, UR16, !UP0 ;  /* 0x0000001026077287 */ /* 0x000fc4000c000000 */
[----:B------:R-:W-:Y:S02]  /*2540*/  USEL UR8, UR39, UR8, !UP2 ;  /* 0x0000000827087287 */ /* 0x000fe4000d000000 */
[----:B-1----:R-:W-:Y:S01]  /*2550*/  UIMAD.WIDE.U32 UR16, UR7, UR10, URZ ;  /* 0x0000000a071072a5 */ /* 0x002fe2000f8e00ff */
[----:B------:R-:W-:Y:S01]  /*2560*/  UMOV UR4, UR23 ;  /* 0x0000001700047c82 */ /* 0x000fe20008000000 */
[----:B------:R-:W-:Y:S02]  /*2570*/  UIMAD.WIDE.U32 UR18, UR37, UR12, URZ ;  /* 0x0000000c251272a5 */ /* 0x000fe4000f8e00ff */
[----:B------:R-:W-:-:S03]  /*2580*/  UIMAD.WIDE.U32 UR22, UR8, UR10, URZ ;  /* 0x0000000a081672a5 */ /* 0x000fc6000f8e00ff */
[----:B------:R-:W-:Y:S01]  /*2590*/  UMOV UR16, UR17 ;  /* 0x0000001100107c82 */ /* 0x000fe20008000000 */
[----:B------:R-:W-:Y:S02]  /*25a0*/  USHF.R.U32.HI UR4, URZ, UR26, UR4 ;  /* 0x0000001aff047299 */ /* 0x000fe40008011604 */
[----:B------:R-:W-:Y:S01]  /*25b0*/  @UP3 USHF.R.U32.HI UR7, URZ, UR11, UR16 ;  /* 0x0000000bff073299 */ /* 0x000fe20008011610 */
[----:B------:R-:W-:Y:S01]  /*25c0*/  UMOV UR18, UR19 ;  /* 0x0000001300127c82 */ /* 0x000fe20008000000 */
[----:B------:R-:W-:Y:S01]  /*25d0*/  UMOV UR22, UR23 ;  /* 0x0000001700167c82 */ /* 0x000fe20008000000 */
[----:B------:R-:W-:Y:S02]  /*25e0*/  USHF.R.U32.HI UR13, URZ, UR13, UR18 ;  /* 0x0000000dff0d7299 */ /* 0x000fe40008011612 */
[----:B------:R-:W-:Y:S02]  /*25f0*/  USEL UR4, UR27, UR4, !UP0 ;  /* 0x000000041b047287 */ /* 0x000fe4000c000000 */
[----:B------:R-:W-:-:S02]  /*2600*/  @UP3 USHF.R.U32.HI UR8, URZ, UR11, UR22 ;  /* 0x0000000bff083299 */ /* 0x000fc40008011616 */
[----:B------:R-:W-:Y:S02]  /*2610*/  UIMAD UR9, UR42, UR7, URZ ;  /* 0x000000072a0972a4 */ /* 0x000fe4000f8e02ff */
[----:B------:R-:W-:Y:S02]  /*2620*/  USEL UR7, UR37, UR13, !UP2 ;  /* 0x0000000d25077287 */ /* 0x000fe4000d000000 */
[----:B------:R-:W-:Y:S02]  /*2630*/  UIMAD UR12, UR42, UR8, URZ ;  /* 0x000000082a0c72a4 */ /* 0x000fe4000f8e02ff */
[----:B------:R-:W-:Y:S02]  /*2640*/  UISETP.GE.AND UP0, UPT, UR4, UR9, UPT ;  /* 0x000000090400728c */ /* 0x000fe4000bf06270 */
[----:B------:R-:W-:Y:S02]  /*2650*/  UIMAD.WIDE.U32 UR16, UR4, UR10, URZ ;  /* 0x0000000a041072a5 */ /* 0x000fe4000f8e00ff */
[----:B------:R-:W-:-:S02]  /*2660*/  UISETP.GE.OR UP0, UPT, UR7, UR12, UP0 ;  /* 0x0000000c0700728c */ /* 0x000fc40008706670 */
        /* <DEDUP_REMOVED lines=19> */
.L_x_41:
[----:B------:R-:W2:Y:S02]  /*27a0*/  LDCU UR4, c[0x0][0xb30] ;  /* 0x00016600ff0477ac */ /* 0x000ea40008000800 */
[----:B--2---:R-:W-:-:S09]  /*27b0*/  UISETP.NE.AND UP0, UPT, UR4, 0x1, UPT ;  /* 0x000000010400788c */ /* 0x004fd2000bf05270 */
[----:B------:R-:W-:Y:S05]  /*27c0*/  BRA.U UP0, `(.L_x_42) ;  /* 0x0000000100447547 */ /* 0x000fea000b800000 */
[----:B------:R-:W2:Y:S01]  /*27d0*/  LDCU.128 UR12, c[0x0][0xb10] ;  /* 0x00016200ff0c77ac */ /* 0x000ea20008000c00 */
[----:B------:R-:W3:Y:S01]  /*27e0*/  LDCU UR16, c[0x0][0xb0c] ;  /* 0x00016180ff1077ac */ /* 0x000ee20008000800 */
[----:B------:R-:W4:Y:S01]  /*27f0*/  LDCU UR17, c[0x0][0xb20] ;  /* 0x00016400ff1177ac */ /* 0x000f220008000800 */
[----:B--2---:R-:W-:Y:S02]  /*2800*/  UIMAD.WIDE.U32 UR10, UR37, UR12, URZ ;  /* 0x0000000c250a72a5 */ /* 0x004fe4000f8e00ff */
[----:B------:R-:W-:Y:S02]  /*2810*/  UIMAD.WIDE.U32 UR8, UR27, UR15, URZ ;  /* 0x0000000f1b0872a5 */ /* 0x000fe4000f8e00ff */
[----:B---3--:R-:W-:Y:S02]  /*2820*/  UISETP.NE.AND UP2, UPT, UR16, 0x1, UPT ;  /* 0x000000011000788c */ /* 0x008fe4000bf45270 */
[----:B------:R-:W-:Y:S01]  /*2830*/  UISETP.NE.AND UP0, UPT, UR14, 0x1, UPT ;  /* 0x000000010e00788c */ /* 0x000fe2000bf05270 */
[----:B------:R-:W-:-:S02]  /*2840*/  UMOV UR7, UR11 ;  /* 0x0000000b00077c82 */ /* 0x000fc40008000000 */
[----:B------:R-:W-:Y:S01]  /*2850*/  UMOV UR4, UR9 ;  /* 0x0000000900047c82 */ /* 0x000fe20008000000 */
[----:B------:R-:W-:Y:S02]  /*2860*/  USHF.R.U32.HI UR7, URZ, UR13, UR7 ;  /* 0x0000000dff077299 */ /* 0x000fe40008011607 */
[----:B----4-:R-:W-:Y:S02]  /*2870*/  USHF.R.U32.HI UR4, URZ, UR17, UR4 ;  /* 0x00000011ff047299 */ /* 0x010fe40008011604 */
[----:B------:R-:W-:Y:S02]  /*2880*/  USEL UR7, UR37, UR7, !UP2 ;  /* 0x0000000725077287 */ /* 0x000fe4000d000000 */
[----:B------:R-:W-:-:S04]  /*2890*/  USEL UR4, UR27, UR4, !UP0 ;  /* 0x000000041b047287 */ /* 0x000fc8000c000000 */
[----:B------:R-:W-:Y:S02]  /*28a0*/  UIADD3 UR8, UPT, UPT, UR7, -UR4, URZ ;  /* 0x8000000407087290 */ /* 0x000fe4000fffe0ff */
[----:B------:R-:W-:Y:S02]  /*28b0*/  UIADD3 UR4, UPT, UPT, -UR7, UR4, URZ ;  /* 0x0000000407047290 */ /* 0x000fe4000fffe1ff */
[----:B------:R-:W-:Y:S02]  /*28c0*/  UIMAD UR27, UR8, UR14, UR27 ;  /* 0x0000000e081b72a4 */ /* 0x000fe4000f8e021b */
[----:B------:R-:W-:-:S12]  /*28d0*/  UIMAD UR37, UR4, UR16, UR37 ;  /* 0x00000010042572a4 */ /* 0x000fd8000f8e0225 */
.L_x_42:
[----:B------:R-:W-:Y:S01]  /*28e0*/  VIADD R11, R11, 0x1 ;  /* 0x000000010b0b7836 */ /* 0x000fe20000000000 */
[----:B------:R-:W-:Y:S01]  /*28f0*/  R2UR UR4, R160 ;  /* 0x00000000a00472ca */ /* 0x000fe200000e0000 */
[----:B------:R-:W-:Y:S01]  /*2900*/  UIADD3 UR20, UPT, UPT, UR27, UR63, URZ ;  /* 0x0000003f1b147290 */ /* 0x000fe2000fffe0ff */
[----:B------:R-:W-:Y:S02]  /*2910*/  PLOP3.LUT P1, PT, PT, PT, PT, 0x80, 0x8 ;  /* 0x000000000008781c */ /* 0x000fe40003f2f070 */
[----:B------:R-:W-:-:S04]  /*2920*/  ISETP.NE.AND P0, PT, R11, 0x2, PT ;  /* 0x000000020b00780c */ /* 0x000fc80003f05270 */
[----:B------:R-:W-:Y:S02]  /*2930*/  SEL R3, RZ, 0x1, P0 ;  /* 0x00000001ff037807 */ /* 0x000fe40000000000 */
[----:B------:R-:W-:Y:S02]  /*2940*/  SEL R11, R11, RZ, P0 ;  /* 0x000000ff0b0b7207 */ /* 0x000fe40000000000 */
[----:B------:R-:W-:Y:S01]  /*2950*/  LOP3.LUT R10, R10, R3, RZ, 0x3c, !PT ;  /* 0x000000030a0a7212 */ /* 0x000fe200078e3cff */
[----:B------:R-:W-:Y:S01]  /*2960*/  UIADD3 UR16, UPT, UPT, UR37, UR4, URZ ;  /* 0x0000000425107290 */ /* 0x000fe2000fffe0ff */
[----:B------:R-:W-:Y:S11]  /*2970*/  BRA.U UP1, `(.L_x_43) ;  /* 0xfffffff101407547 */ /* 0x000ff6000b83ffff */
[----:B------:R-:W-:Y:S01]  /*2980*/  UIADD3 UR7, UPT, UPT, UR6, 0xc0, URZ ;  /* 0x000000c006077890 */ /* 0x000fe2000fffe0ff */
[----:B------:R-:W-:-:S03]  /*2990*/  SHF.L.U32 R3, R12, 0x1f, RZ ;  /* 0x0000001f0c037819 */ /* 0x000fc600000006ff */
[----:B------:R-:W-:-:S09]  /*29a0*/  ULEA UR4, UR5, UR7, 0x3 ;  /* 0x0000000705047291 */ /* 0x000fd2000f8e18ff */
[----:B------:R-:W2:Y:S02]  /*29b0*/  SYNCS.PHASECHK.TRANS64.TRYWAIT P0, [UR4], R3 ;  /* 0x00000003ff0075a7 */ /* 0x000ea40008001104 */
[----:B--2---:R-:W-:Y:S05]  /*29c0*/  @!P0 BRA `(.L_x_44) ;  /* 0x0000006c00388947 */ /* 0x004fea0003800000 */
.L_x_139:
[----:B------:R-:W-:-:S04]  /*29d0*/  UIADD3 UR4, UPT, UPT, UR5, 0x1, URZ ;  /* 0x0000000105047890 */ /* 0x000fc8000fffe0ff */
[----:B------:R-:W-:-:S04]  /*29e0*/  UISETP.NE.AND UP0, UPT, UR4, 0x18, UPT ;  /* 0x000000180400788c */ /* 0x000fc8000bf05270 */
[----:B------:R-:W-:Y:S02]  /*29f0*/  USEL UR6, URZ, 0x1, UP0 ;  /* 0x00000001ff067887 */ /* 0x000fe40008000000 */
[----:B------:R-:W-:-:S04]  /*2a00*/  USEL UR4, UR4, URZ, UP0 ;  /* 0x000000ff04047287 */ /* 0x000fc80008000000 */
[----:B------:R-:W-:Y:S01]  /*2a10*/  ULEA UR5, UR4, UR7, 0x3 ;  /* 0x0000000704057291 */ /* 0x000fe2000f8e18ff */
[----:B------:R-:W-:-:S04]  /*2a20*/  LOP3.LUT R2, R12, UR6, RZ, 0x3c, !PT ;  /* 0x000000060c027c12 */ /* 0x000fc8000f8e3cff */
[----:B-1----:R-:W-:-:S04]  /*2a30*/  SHF.L.U32 R3, R2, 0x1f, RZ ;  /* 0x0000001f02037819 */ /* 0x002fc800000006ff */
[----:B------:R-:W1:Y:S02]  /*2a40*/  SYNCS.PHASECHK.TRANS64.TRYWAIT P0, [UR5], R3 ;  /* 0x00000003ff0075a7 */ /* 0x000e640008001105 */
[----:B-1----:R-:W-:Y:S05]  /*2a50*/  @!P0 BRA `(.L_x_45) ;  /* 0x0000006c002c8947 */ /* 0x002fea0003800000 */
.L_x_141:
        /* <DEDUP_REMOVED lines=9> */
.L_x_143:
        /* <DEDUP_REMOVED lines=9> */
.L_x_145:
        /* <DEDUP_REMOVED lines=9> */
.L_x_147:
        /* <DEDUP_REMOVED lines=9> */
.L_x_149:
        /* <DEDUP_REMOVED lines=9> */
.L_x_151:
        /* <DEDUP_REMOVED lines=9> */
.L_x_153:
        /* <DEDUP_REMOVED lines=9> */
.L_x_155:
        /* <DEDUP_REMOVED lines=9> */
.L_x_157:
        /* <DEDUP_REMOVED lines=9> */
.L_x_159:
        /* <DEDUP_REMOVED lines=9> */
.L_x_161:
        /* <DEDUP_REMOVED lines=9> */
.L_x_163:
        /* <DEDUP_REMOVED lines=9> */
.L_x_165:
        /* <DEDUP_REMOVED lines=9> */
.L_x_167:
        /* <DEDUP_REMOVED lines=9> */
.L_x_169:
        /* <DEDUP_REMOVED lines=9> */
.L_x_171:
        /* <DEDUP_REMOVED lines=9> */
.L_x_173:
        /* <DEDUP_REMOVED lines=9> */
.L_x_175:
        /* <DEDUP_REMOVED lines=9> */
.L_x_177:
        /* <DEDUP_REMOVED lines=9> */
.L_x_179:
        /* <DEDUP_REMOVED lines=9> */
.L_x_181:
        /* <DEDUP_REMOVED lines=9> */
.L_x_183:
[----:B------:R-:W-:-:S04]  /*3630*/  UIADD3 UR4, UPT, UPT, UR4, 0x1, URZ ;  /* 0x0000000104047890 */ /* 0x000fc8000fffe0ff */
[----:B------:R-:W-:-:S04]  /*3640*/  UISETP.NE.AND UP0, UPT, UR4, 0x18, UPT ;  /* 0x000000180400788c */ /* 0x000fc8000bf05270 */
[----:B------:R-:W-:Y:S02]  /*3650*/  USEL UR5, URZ, 0x1, UP0 ;  /* 0x00000001ff057887 */ /* 0x000fe40008000000 */
[----:B------:R-:W-:-:S04]  /*3660*/  USEL UR4, UR4, URZ, UP0 ;  /* 0x000000ff04047287 */ /* 0x000fc80008000000 */
[----:B------:R-:W-:Y:S01]  /*3670*/  ULEA UR4, UR4, UR7, 0x3 ;  /* 0x0000000704047291 */ /* 0x000fe2000f8e18ff */
[----:B-1----:R-:W-:-:S04]  /*3680*/  LOP3.LUT R3, R2, UR5, RZ, 0x3c, !PT ;  /* 0x0000000502037c12 */ /* 0x002fc8000f8e3cff */
[----:B------:R-:W-:Y:S01]  /*3690*/  SHF.L.U32 R3, R3, 0x1f, RZ ;  /* 0x0000001f03037819 */ /* 0x000fe200000006ff */
[----:B------:R-:W-:-:S07]  /*36a0*/  IMAD.U32 R0, RZ, RZ, UR4 ;  /* 0x00000004ff007e24 */ /* 0x000fce000f8e00ff */
.L_x_67:
[----:B-1----:R1:W2:Y:S02]  /*36b0*/  SYNCS.PHASECHK.TRANS64.TRYWAIT P0, [R0+URZ], R3 ;  /* 0x00000003000075a7 */ /* 0x0022a400080011ff */
[----:B--2---:R-:W-:Y:S05]  /*36c0*/  @!P0 NANOSLEEP.SYNCS 0x989680 ;  /* 0x009896800000895d */ /* 0x004fea0003900000 */
[----:B------:R-:W2:Y:S02]  /*36d0*/  @!P0 SYNCS.PHASECHK.TRANS64 P0, [R0+URZ], R3 ;  /* 0x00000003000085a7 */ /* 0x000ea400080010ff */
[----:B--2---:R-:W-:Y:S05]  /*36e0*/  @P0 EXIT ;  /* 0x000000000000094d */ /* 0x004fea0003800000 */
[----:B------:R-:W-:Y:S05]  /*36f0*/  BRA `(.L_x_67) ;  /* 0xfffffffc00ec7947 */ /* 0x000fea000383ffff */
.L_x_23:
[----:B------:R-:W-:-:S04]  /*3700*/  UISETP.NE.AND UP0, UPT, UR45, URZ, UPT ;  /* 0x000000ff2d00728c */ /* 0x000fc8000bf05270 */
[----:B------:R-:W-:-:S09]  /*3710*/  UISETP.NE.OR UP0, UPT, UR17, 0x1, UP0 ;  /* 0x000000011100788c */ /* 0x000fd20008705670 */
[----:B------:R-:W-:Y:S05]  /*3720*/  BRA.U UP0, `(.L_x_68) ;  /* 0x0000000500487547 */ /* 0x000fea000b800000 */
[----:B------:R-:W-:Y:S01]  /*3730*/  ISETP.GE.U32.AND P2, PT, R0, 0x2, PT ;  /* 0x000000020000780c */ /* 0x000fe20003f46070 */
[----:B------:R-:W-:Y:S01]  /*3740*/  IMAD.MOV.U32 R12, RZ, RZ, 0x1 ;  /* 0x00000001ff0c7424 */ /* 0x000fe200078e00ff */
[----:B------:R-:W-:Y:S02]  /*3750*/  CS2R R10, SRZ ;  /* 0x00000000000a7805 */ /* 0x000fe4000001ff00 */
[----:B------:R-:W-:Y:S01]  /*3760*/  CS2R R8, SRZ ;  /* 0x0000000000087805 */ /* 0x000fe2000001ff00 */
[----:B------:R-:W-:Y:S01]  /*3770*/  UMOV UR6, 0x400 ;  /* 0x0000040000067882 */ /* 0x000fe20000000000 */
[----:B------:R-:W-:Y:S01]  /*3780*/  UMOV UR5, URZ ;  /* 0x000000ff00057c82 */ /* 0x000fe20008000000 */
[----:B------:R-:W-:-:S12]  /*3790*/  ULEA UR6, UR45, UR6, 0x18 ;  /* 0x000000062d067291 */ /* 0x000fd8000f8ec0ff */
.L_x_72:
[----:B------:R-:W-:Y:S02]  /*37a0*/  LEA R2, R8, UR6, 0x3 ;  /* 0x0000000608027c11 */ /* 0x000fe4000f8e18ff */
[----:B------:R-:W-:-:S03]  /*37b0*/  SHF.L.U32 R5, R9, 0x1f, RZ ;  /* 0x0000001f09057819 */ /* 0x000fc600000006ff */
[----:B------:R-:W-:Y:S01]  /*37c0*/  VIADD R4, R2, 0x220 ;  /* 0x0000022002047836 */ /* 0x000fe20000000000 */
[----:B------:R-:W1:Y:S02]  /*37d0*/  SYNCS.PHASECHK.TRANS64.TRYWAIT P0, [R2+URZ+0x210], R5 ;  /* 0x00021005020075a7 */ /* 0x000e6400080011ff */
[----:B-1----:R-:W-:Y:S05]  /*37e0*/  @!P0 BRA `(.L_x_69) ;  /* 0x0000006400d88947 */ /* 0x002fea0003800000 */
.L_x_184:
[----:B------:R-:W-:Y:S01]  /*37f0*/  ULEA UR4, UR5, UR6, 0x3 ;  /* 0x0000000605047291 */ /* 0x000fe2000f8e18ff */
[----:B------:R-:W-:Y:S02]  /*3800*/  PRMT R4, RZ, 0x654, R4 ;  /* 0x00000654ff047816 */ /* 0x000fe40000000004 */
[----:B-1----:R-:W-:Y:S01]  /*3810*/  SHF.L.U32 R5, R12, 0x1f, RZ ;  /* 0x0000001f0c057819 */ /* 0x002fe200000006ff */
[----:B------:R-:W-:Y:S01]  /*3820*/  UIADD3 UR7, UPT, UPT, UR4, 0x1b0, URZ ;  /* 0x000001b004077890 */ /* 0x000fe2000fffe0ff */
[----:B------:R1:W-:Y:S05]  /*3830*/  SYNCS.ARRIVE.TRANS64.RED.A1T0 RZ, [R4+URZ], RZ ;  /* 0x000000ff04ff79a7 */ /* 0x0003ea00081004ff */
[----:B------:R-:W-:Y:S01]  /*3840*/  IMAD.U32 R7, RZ, RZ, UR7 ;  /* 0x00000007ff077e24 */ /* 0x000fe2000f8e00ff */
[----:B------:R-:W2:Y:S04]  /*3850*/  SYNCS.PHASECHK.TRANS64.TRYWAIT P0, [UR4+0x1c0], R5 ;  /* 0x0001c005ff0075a7 */ /* 0x000ea80008001104 */
[----:B------:R-:W-:Y:S01]  /*3860*/  PRMT R6, R0, 0x654, R7 ;  /* 0x0000065400067816 */ /* 0x000fe20000000007 */
[----:B-1----:R-:W-:Y:S01]  /*3870*/  @!P2 IMAD.MOV.U32 R4, RZ, RZ, 0x10 ;  /* 0x00000010ff04a424 */ /* 0x002fe200078e00ff */
[----:B--2---:R-:W-:Y:S06]  /*3880*/  @!P0 BRA `(.L_x_70) ;  /* 0x0000006400c48947 */ /* 0x004fec0003800000 */
.L_x_186:
[----:B------:R-:W-:Y:S01]  /*3890*/  ULEA UR8, UR5, UR6, 0x4 ;  /* 0x0000000605087291 */ /* 0x000fe2000f8e20ff */
[----:B------:R-:W-:Y:S01]  /*38a0*/  SEL R3, R6, R3, !P2 ;  /* 0x0000000306037207 */ /* 0x000fe20005000000 */
[----:B------:R-:W-:Y:S01]  /*38b0*/  UIADD3 UR9, UPT, UPT, UR4, 0x1b0, URZ ;  /* 0x000001b004097890 */ /* 0x000fe2000fffe0ff */
[----:B-1----:R-:W-:Y:S01]  /*38c0*/  LEA R2, R11, UR6, 0x3 ;  /* 0x000000060b027c11 */ /* 0x002fe2000f8e18ff */
[----:B------:R-:W-:Y:S01]  /*38d0*/  UIADD3 UR8, UPT, UPT, UR8, 0x240, URZ ;  /* 0x0000024008087890 */ /* 0x000fe2000fffe0ff */
[----:B------:R-:W-:Y:S01]  /*38e0*/  SHF.L.U32 R5, R10, 0x1f, RZ ;  /* 0x0000001f0a057819 */ /* 0x000fe200000006ff */
[----:B------:R1:W-:Y:S01]  /*38f0*/  @!P2 SYNCS.ARRIVE.TRANS64.RED RZ, [R3+URZ], R4 ;  /* 0x0000000403ffa9a7 */ /* 0x0003e200080004ff */
[----:B------:R-:W-:Y:S01]  /*3900*/  UIADD3 UR4, UPT, UPT, UR5, 0x1, URZ ;  /* 0x0000000105047890 */ /* 0x000fe2000fffe0ff */
[----:B------:R-:W-:-:S03]  /*3910*/  VIADD R8, R8, 0x1 ;  /* 0x0000000108087836 */ /* 0x000fc60000000000 */
[----:B------:R-:W-:Y:S02]  /*3920*/  UISETP.NE.AND UP0, UPT, UR4, 0x2, UPT ;  /* 0x000000020400788c */ /* 0x000fe4000bf05270 */
[----:B------:R-:W-:Y:S06]  /*3930*/  UGETNEXTWORKID.BROADCAST [UR8], [UR9] ;  /* 0x00000000080073ca */ /* 0x000fec0008000100 */
[----:B------:R-:W-:Y:S01]  /*3940*/  USEL UR7, URZ, 0x1, UP0 ;  /* 0x00000001ff077887 */ /* 0x000fe20008000000 */
[----:B------:R-:W-:Y:S01]  /*3950*/  ISETP.NE.AND P0, PT, R8, 0x2, PT ;  /* 0x000000020800780c */ /* 0x000fe20003f05270 */
[----:B------:R-:W-:Y:S01]  /*3960*/  USEL UR5, UR4, URZ, UP0 ;  /* 0x000000ff04057287 */ /* 0x000fe20008000000 */
[----:B------:R-:W2:Y:S03]  /*3970*/  SYNCS.PHASECHK.TRANS64.TRYWAIT P1, [R2+URZ+0x1b0], R5 ;  /* 0x0001b005020075a7 */ /* 0x000ea600080211ff */
[----:B------:R-:W-:Y:S01]  /*3980*/  LOP3.LUT R12, R12, UR7, RZ, 0x3c, !PT ;  /* 0x000000070c0c7c12 */ /* 0x000fe2000f8e3cff */
[----:B-12---:R-:W-:Y:S07]  /*3990*/  @!P1 BRA `(.L_x_71) ;  /* 0x0000006400989947 */ /* 0x006fee0003800000 */
.L_x_187:
[C---:B------:R-:W-:Y:S01]  /*39a0*/  LEA R4, R11.reuse, UR6, 0x4 ;  /* 0x000000060b047c11 */ /* 0x040fe2000f8e20ff */
[----:B-1----:R-:W-:Y:S01]  /*39b0*/  VIADD R2, R2, 0x1c0 ;  /* 0x000001c002027836 */ /* 0x002fe20000000000 */
[----:B------:R-:W-:Y:S01]  /*39c0*/  SEL R8, R8, RZ, P0 ;  /* 0x000000ff08087207 */ /* 0x000fe20000000000 */
[----:B------:R-:W-:-:S03]  /*39d0*/  VIADD R11, R11, 0x1 ;  /* 0x000000010b0b7836 */ /* 0x000fc60000000000 */
[----:B------:R-:W1:Y:S01]  /*39e0*/  LDS.128 R4, [R4+0x240] ;  /* 0x0002400004047984 */ /* 0x000e620000000c00 */
[----:B------:R-:W-:Y:S02]  /*39f0*/  PRMT R2, RZ, 0x654, R2 ;  /* 0x00000654ff027816 */ /* 0x000fe40000000002 */
[C---:B------:R-:W-:Y:S01]  /*3a00*/  ISETP.NE.AND P1, PT, R11.reuse, 0x2, PT ;  /* 0x000000020b00780c */ /* 0x040fe20003f25270 */
[----:B------:R-:W-:Y:S01]  /*3a10*/  @!PT LDS RZ, [RZ] ;  /* 0x00000000fffff984 */ /* 0x000fe20000000800 */
[----:B------:R-:W-:Y:S01]  /*3a20*/  @!PT LDS RZ, [RZ] ;  /* 0x00000000fffff984 */ /* 0x000fe20000000800 */
[----:B------:R-:W-:Y:S01]  /*3a30*/  @!PT LDS RZ, [RZ] ;  /* 0x00000000fffff984 */ /* 0x000fe20000000800 */
[----:B------:R-:W-:Y:S01]  /*3a40*/  @!PT LDS RZ, [RZ] ;  /* 0x00000000fffff984 */ /* 0x000fe20000000800 */
[----:B------:R2:W-:Y:S06]  /*3a50*/  MEMBAR.ALL.CTA ;  /* 0x0000000000007992 */ /* 0x0005ec0000008000 */
[----:B--2---:R-:W2:Y:S01]  /*3a60*/  FENCE.VIEW.ASYNC.S ;  /* 0x00000000000073c6 */ /* 0x004ea20000000000 */
[----:B------:R-:W-:Y:S01]  /*3a70*/  SEL R11, R11, RZ, P1 ;  /* 0x000000ff0b0b7207 */ /* 0x000fe20000800000 */
[----:B--2---:R2:W-:Y:S01]  /*3a80*/  SYNCS.ARRIVE.TRANS64.RED.A1T0 RZ, [R2+URZ], RZ ;  /* 0x000000ff02ff79a7 */ /* 0x0045e200081004ff */
[----:B-1----:R-:W-:-:S02]  /*3a90*/  LOP3.LUT P3, RZ, R6, 0x1, RZ, 0xc0, !PT ;  /* 0x0000000106ff7812 */ /* 0x002fc4000786c0ff */
[----:B------:R-:W-:-:S04]  /*3aa0*/  SEL R5, RZ, 0x1, P1 ;  /* 0x00000001ff057807 */ /* 0x000fc80000800000 */
[----:B------:R-:W-:Y:S02]  /*3ab0*/  LOP3.LUT R10, R10, R5, RZ, 0x3c, !PT ;  /* 0x000000050a0a7212 */ /* 0x000fe400078e3cff */
[----:B--2---:R-:W-:-:S04]  /*3ac0*/  SEL R2, RZ, 0x1, P0 ;  /* 0x00000001ff027807 */ /* 0x004fc80000000000 */
[----:B------:R-:W-:Y:S01]  /*3ad0*/  LOP3.LUT R9, R9, R2, RZ, 0x3c, !PT ;  /* 0x0000000209097212 */ /* 0x000fe200078e3cff */
[----:B------:R-:W-:Y:S06]  /*3ae0*/  @P3 BRA `(.L_x_72) ;  /* 0xfffffffc002c3947 */ /* 0x000fec000383ffff */
[----:B------:R-:W-:Y:S01]  /*3af0*/  ULEA UR4, UR5, UR6, 0x3 ;  /* 0x0000000605047291 */ /* 0x000fe2000f8e18ff */
[----:B------:R-:W-:-:S08]  /*3b00*/  SHF.L.U32 R3, R12, 0x1f, RZ ;  /* 0x0000001f0c037819 */ /* 0x000fd000000006ff */
[----:B------:R-:W1:Y:S02]  /*3b10*/  SYNCS.PHASECHK.TRANS64 P0, [UR4+0x1c0], R3 ;  /* 0x0001c003ff0075a7 */ /* 0x000e640008001004 */
[----:B-1----:R-:W-:Y:S05]  /*3b20*/  @P0 BRA `(.L_x_73) ;  /* 0x0000000000080947 */ /* 0x002fea0003800000 */
[----:B------:R-:W1:Y:S02]  /*3b30*/  SYNCS.PHASECHK.TRANS64.TRYWAIT P0, [UR4+0x1c0], R3 ;  /* 0x0001c003ff0075a7 */ /* 0x000e640008001104 */
[----:B-1----:R-:W-:Y:S05]  /*3b40*/  @!P0 BRA `(.L_x_74) ;  /* 0x0000006400408947 */ /* 0x002fea0003800000 */
.L_x_73:
[----:B------:R-:W-:-:S04]  /*3b50*/  UIADD3 UR7, UPT, UPT, UR5, 0x1, URZ ;  /* 0x0000000105077890 */ /* 0x000fc8000fffe0ff */
[----:B------:R-:W-:-:S04]  /*3b60*/  UISETP.NE.AND UP0, UPT, UR7, 0x2, UPT ;  /* 0x000000020700788c */ /* 0x000fc8000bf05270 */
[----:B------:R-:W-:Y:S02]  /*3b70*/  USEL UR8, URZ, 0x1, UP0 ;  /* 0x00000001ff087887 */ /* 0x000fe40008000000 */
[----:B------:R-:W-:-:S04]  /*3b80*/  USEL UR7, UR7, URZ, UP0 ;  /* 0x000000ff07077287 */ /* 0x000fc80008000000 */
[----:B------:R-:W-:Y:S01]  /*3b90*/  ULEA UR7, UR7, UR6, 0x3 ;  /* 0x0000000607077291 */ /* 0x000fe2000f8e18ff */
[----:B-1----:R-:W-:-:S04]  /*3ba0*/  LOP3.LUT R3, R12, UR8, RZ, 0x3c, !PT ;  /* 0x000000080c037c12 */ /* 0x002fc8000f8e3cff */
[----:B------:R-:W-:-:S04]  /*3bb0*/  SHF.L.U32 R0, R3, 0x1f, RZ ;  /* 0x0000001f03007819 */ /* 0x000fc800000006ff */
[----:B------:R-:W1:Y:S02]  /*3bc0*/  SYNCS.PHASECHK.TRANS64 P0, [UR7+0x1c0], R0 ;  /* 0x0001c000ff0075a7 */ /* 0x000e640008001007 */
[----:B-1----:R-:W-:Y:S05]  /*3bd0*/  @P0 EXIT ;  /* 0x000000000000094d */ /* 0x002fea0003800000 */
[----:B------:R-:W-:Y:S02]  /*3be0*/  SHF.L.U32 R3, R3, 0x1f, RZ ;  /* 0x0000001f03037819 */ /* 0x000fe400000006ff */
[----:B------:R-:W-:-:S07]  /*3bf0*/  MOV R0, UR7 ;  /* 0x0000000700007c02 */ /* 0x000fce0008000f00 */
.L_x_75:
[----:B-1----:R1:W2:Y:S02]  /*3c00*/  SYNCS.PHASECHK.TRANS64.TRYWAIT P0, [R0+URZ+0x1c0], R3 ;  /* 0x0001c003000075a7 */ /* 0x0022a400080011ff */
[----:B--2---:R-:W-:Y:S05]  /*3c10*/  @!P0 NANOSLEEP.SYNCS 0x989680 ;  /* 0x009896800000895d */ /* 0x004fea0003900000 */
[----:B------:R-:W2:Y:S02]  /*3c20*/  @!P0 SYNCS.PHASECHK.TRANS64 P0, [R0+URZ+0x1c0], R3 ;  /* 0x0001c003000085a7 */ /* 0x000ea400080010ff */
[----:B--2---:R-:W-:Y:S05]  /*3c30*/  @P0 EXIT ;  /* 0x000000000000094d */ /* 0x004fea0003800000 */
[----:B------:R-:W-:Y:S05]  /*3c40*/  BRA `(.L_x_75) ;  /* 0xfffffffc00ec7947 */ /* 0x000fea000383ffff */
.L_x_68:
[----:B------:R-:W-:Y:S05]  /*3c50*/  BRA.U UP4, `(.L_x_76) ;  /* 0x0000000d04687547 */ /* 0x000fea000b800000 */
[----:B------:R-:W-:Y:S01]  /*3c60*/  UMOV UR4, 0x40 ;  /* 0x0000004000047882 */ /* 0x000fe20000000000 */
[----:B------:R-:W-:Y:S01]  /*3c70*/  NOP ;  /* 0x0000000000007918 */ /* 0x000fe20000000000 */
[----:B------:R-:W-:Y:S01]  /*3c80*/  ULEA UR5, UR45, UR4, 0x18 ;  /* 0x000000042d057291 */ /* 0x000fe2000f8ec0ff */
[----:B------:R-:W-:Y:S02]  /*3c90*/  UMOV UR6, 0x400 ;  /* 0x0000040000067882 */ /* 0x000fe40000000000 */
[----:B------:R-:W-:-:S06]  /*3ca0*/  ULEA UR6, UR45, UR6, 0x18 ;  /* 0x000000062d067291 */ /* 0x000fcc000f8ec0ff */
[----:B------:R-:W1:Y:S02]  /*3cb0*/  LDS.U8 R0, [UR5+0x1c] ;  /* 0x00001c05ff007984 */ /* 0x000e640008000000 */
[----:B-1----:R-:W-:-:S13]  /*3cc0*/  ISETP.NE.AND P0, PT, R0, RZ, PT ;  /* 0x000000ff0000720c */ /* 0x002fda0003f05270 */
[----:B------:R-:W-:Y:S05]  /*3cd0*/  @P0 BRA `(.L_x_77) ;  /* 0x0000000000580947 */ /* 0x000fea0003800000 */
[----:B------:R-:W-:-:S13]  /*3ce0*/  ELECT P0, URZ, PT ;  /* 0x0000000000ff782f */ /* 0x000fda0003800000 */
[----:B------:R-:W-:Y:S05]  /*3cf0*/  @!P0 BRA `(.L_x_78) ;  /* 0x0000000000608947 */ /* 0x000fea0003800000 */
[----:B------:R-:W-:Y:S01]  /*3d00*/  UMOV UR4, 0x10 ;  /* 0x0000001000047882 */ /* 0x000fe20000000000 */
[----:B------:R-:W-:Y:S01]  /*3d10*/  HFMA2 R0, -RZ, RZ, 0, 5.9604644775390625e-08 ;  /* 0x00000001ff007431 */ /* 0x000fe200000001ff */
[----:B------:R-:W-:-:S03]  /*3d20*/  MOV R3, 0xffff ;  /* 0x0000ffff00037802 */ /* 0x000fc60000000f00 */
[----:B------:R-:W-:Y:S04]  /*3d30*/  DEPBAR.LE SB1, 0x36 ;  /* 0x00009d800000791a */ /* 0x000fe80000000000 */
[----:B------:R-:W1:Y:S02]  /*3d40*/  UTCATOMSWS.FIND_AND_SET.ALIGN UP0, UR4, UR4 ;  /* 0x00000004000475e3 */ /* 0x000e640008000800 */
[----:B-1----:R-:W-:Y:S01]  /*3d50*/  MOV R4, UR4 ;  /* 0x0000000400047c02 */ /* 0x002fe20008000f00 */
[----:B------:R-:W-:Y:S06]  /*3d60*/  BRA.U UP0, `(.L_x_79) ;  /* 0x0000000100187547 */ /* 0x000fec000b800000 */
.L_x_80:
[----:B------:R-:W-:Y:S05]  /*3d70*/  NANOSLEEP 0x64 ;  /* 0x000000640000795d */ /* 0x000fea0003800000 */
[----:B------:R-:W-:-:S05]  /*3d80*/  UMOV UR4, 0x10 ;  /* 0x0000001000047882 */ /* 0x000fca0000000000 */
[----:B------:R-:W-:Y:S04]  /*3d90*/  DEPBAR.LE SB1, 0x36 ;  /* 0x00009d800000791a */ /* 0x000fe80000000000 */
[----:B------:R-:W1:Y:S02]  /*3da0*/  UTCATOMSWS.FIND_AND_SET.ALIGN UP0, UR4, UR4 ;  /* 0x00000004000475e3 */ /* 0x000e640008000800 */
[----:B-1----:R-:W-:Y:S01]  /*3db0*/  MOV R4, UR4 ;  /* 0x0000000400047c02 */ /* 0x002fe20008000f00 */
[----:B------:R-:W-:Y:S05]  /*3dc0*/  BRA.U !UP0, `(.L_x_80) ;  /* 0xfffffffd08e87547 */ /* 0x000fea000b83ffff */
.L_x_79:
[-C--:B------:R-:W-:Y:S02]  /*3dd0*/  SHF.L.U32 R3, R3, R4.reuse, RZ ;  /* 0x0000000403037219 */ /* 0x080fe400000006ff */
[----:B------:R-:W-:Y:S01]  /*3de0*/  SHF.L.U32 R0, R0, R4, RZ ;  /* 0x0000000400007219 */ /* 0x000fe200000006ff */
[----:B------:R-:W-:Y:S02]  /*3df0*/  IMAD.SHL.U32 R4, R4, 0x20, RZ ;  /* 0x0000002004047824 */ /* 0x000fe400078e00ff */
[----:B------:R1:W-:Y:S04]  /*3e00*/  ATOMS.OR RZ, [UR5+0x14], R3 ;  /* 0x00001403ffff798c */ /* 0x0003e8000b000005 */
[----:B------:R1:W-:Y:S04]  /*3e10*/  ATOMS.OR RZ, [UR5+0x18], R0 ;  /* 0x00001800ffff798c */ /* 0x0003e8000b000005 */
[----:B------:R1:W-:Y:S01]  /*3e20*/  STS [UR6+0x260], R4 ;  /* 0x00026004ff007988 */ /* 0x0003e20008000806 */
[----:B------:R-:W-:Y:S05]  /*3e30*/  BRA `(.L_x_78) ;  /* 0x0000000000107947 */ /* 0x000fea0003800000 */
.L_x_77:
[----:B------:R-:W-:Y:S02]  /*3e40*/  MOV R0, 0xffffffff ;  /* 0xffffffff00007802 */ /* 0x000fe40000000f00 */
[----:B------:R-:W-:-:S03]  /*3e50*/  MOV R4, 0x3e80 ;  /* 0x00003e8000047802 */ /* 0x000fc60000000f00 */
[----:B------:R1:W-:Y:S04]  /*3e60*/  STS [UR6+0x260], R0 ;  /* 0x00026000ff007988 */ /* 0x0003e80008000806 */
[----:B-1---5:R-:W-:Y:S05]  /*3e70*/  CALL.REL.NOINC `($__internal_1_$__cuda_sm10x_tcgen05_guardrail_trap_phase_invalid_during_alloc) ;  /* 0x0000006800007944 */ /* 0x022fea0003c00000 */
.L_x_78:
[----:B------:R-:W-:Y:S05]  /*3e80*/  WARPSYNC.ALL ;  /* 0x0000000000007948 */ /* 0x000fea0003800000 */
[----:B------:R-:W2:Y:S01]  /*3e90*/  S2UR UR4, SR_CgaCtaId ;  /* 0x00000000000479c3 */ /* 0x000ea20000008800 */
[----:B------:R-:W-:Y:S01]  /*3ea0*/  UMOV UR13, 0x400 ;  /* 0x00000400000d7882 */ /* 0x000fe20000000000 */
[----:B------:R-:W-:-:S06]  /*3eb0*/  NOP ;  /* 0x0000000000007918 */ /* 0x000fcc0000000000 */
[----:B------:R-:W-:Y:S06]  /*3ec0*/  BAR.ARV 0x6, 0xa0 ;  /* 0x0182800000007b1d */ /* 0x000fec0000002000 */
[----:B------:R-:W3:Y:S01]  /*3ed0*/  LDCU UR5, c[0x0][0x38c] ;  /* 0x00007180ff0577ac */ /* 0x000ee20008000800 */
[----:B------:R-:W-:Y:S01]  /*3ee0*/  LOP3.LUT R2, R2, 0xffff, RZ, 0xc0, !PT ;  /* 0x0000ffff02027812 */ /* 0x000fe200078ec0ff */
[----:B------:R-:W-:Y:S01]  /*3ef0*/  IMAD.MOV.U32 R11, RZ, RZ, 0x1 ;  /* 0x00000001ff0b7424 */ /* 0x000fe200078e00ff */
[----:B------:R-:W-:Y:S01]  /*3f00*/  CS2R R8, SRZ ;  /* 0x0000000000087805 */ /* 0x000fe2000001ff00 */
[----:B------:R-:W4:Y:S01]  /*3f10*/  LDCU UR8, c[0x0][0x38c] ;  /* 0x00007180ff0877ac */ /* 0x000f220008000800 */
[----:B------:R-:W-:Y:S01]  /*3f20*/  R2UR UR15, R2 ;  /* 0x00000000020f72ca */ /* 0x000fe200000e0000 */
[----:B------:R-:W-:Y:S01]  /*3f30*/  IMAD.MOV.U32 R10, RZ, RZ, RZ ;  /* 0x000000ffff0a7224 */ /* 0x000fe200078e00ff */
[----:B------:R-:W-:Y:S01]  /*3f40*/  UMOV UR19, URZ ;  /* 0x000000ff00137c82 */ /* 0x000fe20008000000 */
[----:B------:R-:W-:Y:S01]  /*3f50*/  UMOV UR10, URZ ;  /* 0x000000ff000a7c82 */ /* 0x000fe20008000000 */
[----:B--2---:R-:W-:Y:S01]  /*3f60*/  ULEA UR13, UR4, UR13, 0x18 ;  /* 0x0000000d040d7291 */ /* 0x004fe2000f8ec0ff */
[----:B------:R-:W-:Y:S01]  /*3f70*/  UMOV UR20, 0x0 ;  /* 0x0000000000147882 */ /* 0x000fe20000000000 */
[----:B------:R-:W-:-:S02]  /*3f80*/  UMOV UR21, 0x8200010 ;  /* 0x0820001000157882 */ /* 0x000fc40000000000 */
[----:B------:R-:W-:Y:S02]  /*3f90*/  UIADD3 UR6, UPT, UPT, UR13, 0x8600, URZ ;  /* 0x000086000d067890 */ /* 0x000fe4000fffe0ff */
[----:B------:R-:W-:Y:S02]  /*3fa0*/  UIADD3 UR7, UPT, UPT, UR13, 0x20600, URZ ;  /* 0x000206000d077890 */ /* 0x000fe4000fffe0ff */
[----:B---3--:R-:W-:Y:S01]  /*3fb0*/  UIADD3 UR5, UPT, UPT, UR5, 0x1f, URZ ;  /* 0x0000001f05057890 */ /* 0x008fe2000fffe0ff */
[----:B-1----:R-:W1:Y:S01]  /*3fc0*/  LDS R0, [UR13+0x260] ;  /* 0x0002600dff007984 */ /* 0x002e620008000800 */
[----:B------:R-:W-:Y:S02]  /*3fd0*/  USHF.R.U32.HI UR6, URZ, 0x4, UR6 ;  /* 0x00000004ff067899 */ /* 0x000fe40008011606 */
[----:B------:R-:W-:Y:S02]  /*3fe0*/  USHF.R.S32.HI UR4, URZ, 0x1f, UR5 ;  /* 0x0000001fff047899 */ /* 0x000fe40008011405 */
[----:B------:R-:W-:-:S02]  /*3ff0*/  ULOP3.LUT UR6, UR6, 0x3fff, URZ, 0xc0, !UPT ;  /* 0x00003fff06067892 */ /* 0x000fc4000f8ec0ff */
[----:B------:R-:W-:Y:S02]  /*4000*/  ULEA.HI UR4, UR4, UR5, URZ, 0x5 ;  /* 0x0000000504047291 */ /* 0x000fe4000f8f28ff */
[----:B------:R-:W-:Y:S02]  /*4010*/  USHF.R.U32.HI UR5, URZ, 0x4, UR7 ;  /* 0x00000004ff057899 */ /* 0x000fe40008011607 */
[----:B------:R-:W-:Y:S02]  /*4020*/  USHF.R.S32.HI UR22, URZ, 0x5, UR4 ;  /* 0x00000005ff167899 */ /* 0x000fe40008011404 */
[----:B------:R-:W-:Y:S02]  /*4030*/  ULOP3.LUT UR5, UR5, 0x3fff, URZ, 0xc0, !UPT ;  /* 0x00003fff05057892 */ /* 0x000fe4000f8ec0ff */
[----:B------:R-:W-:Y:S02]  /*4040*/  UISETP.LT.AND UP0, UPT, UR22, 0x1, UPT ;  /* 0x000000011600788c */ /* 0x000fe4000bf01270 */
[----:B------:R-:W-:-:S02]  /*4050*/  ULOP3.LUT UR16, UR6, 0x10000, URZ, 0xfc, !UPT ;  /* 0x0001000006107892 */ /* 0x000fc4000f8efcff */
[----:B------:R-:W-:Y:S02]  /*4060*/  USEL UR23, UR22, 0x1, !UP0 ;  /* 0x0000000116177887 */ /* 0x000fe4000c000000 */
[----:B------:R-:W-:Y:S02]  /*4070*/  ULOP3.LUT UR17, UR5, 0x10000, URZ, 0xfc, !UPT ;  /* 0x0001000005117892 */ /* 0x000fe4000f8efcff */
[----:B------:R-:W-:Y:S02]  /*4080*/  UIADD3 UR23, UPT, UPT, -UR23, URZ, URZ ;  /* 0x000000ff17177290 */ /* 0x000fe4000fffe1ff */
[----:B----4-:R-:W-:Y:S01]  /*4090*/  UISETP.GE.AND UP4, UPT, UR8, 0x1, UPT ;  /* 0x000000010800788c */ /* 0x010fe2000bf86270 */
[----:B-1----:R-:W-:-:S15]  /*40a0*/  R2UR UR24, R0 ;  /* 0x00000000001872ca */ /* 0x002fde00000e0000 */
.L_x_87:
[----:B------:R-:W-:Y:S02]  /*40b0*/  LEA R0, R10, UR13, 0x3 ;  /* 0x0000000d0a007c11 */ /* 0x000fe4000f8e18ff */
[----:B------:R-:W-:Y:S02]  /*40c0*/  SHF.L.U32 R5, R9, 0x1f, RZ ;  /* 0x0000001f09057819 */ /* 0x000fe400000006ff */
[----:B------:R-:W-:Y:S01]  /*40d0*/  PLOP3.LUT P0, PT, PT, PT, UP4, 0x80, 0x8 ;  /* 0x000000000008781c */ /* 0x000fe20003f0f048 */
[----:B------:R-:W-:Y:S01]  /*40e0*/  VIADD R3, R0, 0x1c0 ;  /* 0x000001c000037836 */ /* 0x000fe20000000000 */
[----:B-1----:R-:W1:Y:S02]  /*40f0*/  SYNCS.PHASECHK.TRANS64.TRYWAIT P1, [R0+URZ+0x1b0], R5 ;  /* 0x0001b005000075a7 */ /* 0x002e6400080211ff */
[----:B-1-3--:R-:W-:Y:S09]  /*4100*/  @!P1 BRA `(.L_x_81) ;  /* 0x0000005c00e89947 */ /* 0x00aff20003800000 */
.L_x_189:
[----:B------:R-:W-:Y:S01]  /*4110*/  LEA R4, R10, UR13, 0x4 ;  /* 0x0000000d0a047c11 */ /* 0x000fe2000f8e20ff */
[----:B------:R-:W-:Y:S01]  /*4120*/  @UP4 ULEA UR4, UR10, UR13, 0x3 ;  /* 0x0000000d0a044291 */ /* 0x000fe2000f8e18ff */
[----:B------:R-:W-:Y:S01]  /*4130*/  PLOP3.LUT P2, PT, PT, PT, PT, 0x80, 0x8 ;  /* 0x000000000008781c */ /* 0x000fe20003f4f070 */
[----:B------:R-:W-:Y:S01]  /*4140*/  ULEA UR18, UR19, UR13, 0x3 ;  /* 0x0000000d13127291 */ /* 0x000fe2000f8e18ff */
[----:B------:R-:W-:Y:S02]  /*4150*/  PRMT R3, RZ, 0x654, R3 ;  /* 0x00000654ff037816 */ /* 0x000fe40000000003 */
[----:B-1----:R-:W1:Y:S01]  /*4160*/  LDS.128 R4, [R4+0x240] ;  /* 0x0002400004047984 */ /* 0x002e620000000c00 */
[----:B------:R-:W-:Y:S02]  /*4170*/  @P0 SHF.L.U32 R2, R8, 0x1f, RZ ;  /* 0x0000001f08020819 */ /* 0x000fe400000006ff */
[----:B------:R-:W-:Y:S01]  /*4180*/  SHF.L.U32 R0, R11, 0x1f, RZ ;  /* 0x0000001f0b007819 */ /* 0x000fe200000006ff */
[----:B------:R-:W-:Y:S01]  /*4190*/  @!PT LDS RZ, [RZ] ;  /* 0x00000000fffff984 */ /* 0x000fe20000000800 */
[----:B------:R-:W-:Y:S01]  /*41a0*/  @!PT LDS RZ, [RZ] ;  /* 0x00000000fffff984 */ /* 0x000fe20000000800 */
[----:B------:R-:W-:Y:S01]  /*41b0*/  @!PT LDS RZ, [RZ] ;  /* 0x00000000fffff984 */ /* 0x000fe20000000800 */
[----:B------:R-:W-:Y:S01]  /*41c0*/  @!PT LDS RZ, [RZ] ;  /* 0x00000000fffff984 */ /* 0x000fe20000000800 */
[----:B------:R2:W-:Y:S06]  /*41d0*/  MEMBAR.ALL.CTA ;  /* 0x0000000000007992 */ /* 0x0005ec0000008000 */
[----:B--2---:R-:W2:Y:S02]  /*41e0*/  FENCE.VIEW.ASYNC.S ;  /* 0x00000000000073c6 */ /* 0x004ea40000000000 */
[----:B--2---:R2:W-:Y:S01]  /*41f0*/  SYNCS.ARRIVE.TRANS64.RED.A1T0 RZ, [R3+URZ], RZ ;  /* 0x000000ff03ff79a7 */ /* 0x0045e200081004ff */
[----:B------:R2:W3:Y:S01]  /*4200*/  @P0 SYNCS.PHASECHK.TRANS64.TRYWAIT P2, [UR4], R2 ;  /* 0x00000002ff0005a7 */ /* 0x0004e20008041104 */
[----:B-1----:R-:W-:Y:S01]  /*4210*/  LOP3.LUT P1, RZ, R6, 0x1, RZ, 0xc0, !PT ;  /* 0x0000000106ff7812 */ /* 0x002fe2000782c0ff */
[----:B------:R-:W1:Y:S02]  /*4220*/  SYNCS.PHASECHK.TRANS64.TRYWAIT P0, [UR18+0x1f0], R0 ;  /* 0x0001f000ff0075a7 */ /* 0x000e640008001112 */
[----:B-123--:R-:W-:Y:S10]  /*4230*/  @!P0 BRA `(.L_x_82) ;  /* 0x0000005c00b08947 */ /* 0x00eff40003800000 */
.L_x_191:
[----:B------:R-:W-:Y:S01]  /*4240*/  IADD3 R10, PT, PT, R10, 0x1, RZ ;  /* 0x000000010a0a7810 */ /* 0x000fe20007ffe0ff */
[----:B------:R-:W-:Y:S06]  /*4250*/  BRA.U !UP4, `(.L_x_83) ;  /* 0x000000010c887547 */ /* 0x000fec000b800000 */
[----:B------:R-:W-:Y:S02]  /*4260*/  ULEA UR14, UR19, UR24, 0x7 ;  /* 0x00000018130e7291 */ /* 0x000fe4000f8e38ff */
[----:B------:R-:W-:Y:S01]  /*4270*/  UPLOP3.LUT UP2, UPT, UPT, UPT, UPT, 0x40, 0x4 ;  /* 0x000000000004789c */ /* 0x000fe20003f4e870 */
[----:B------:R-:W-:Y:S01]  /*4280*/  UMOV UR12, UR23 ;  /* 0x00000017000c7c82 */ /* 0x000fe20008000000 */
[----:B------:R-:W-:Y:S01]  /*4290*/  UMOV UR11, UR22 ;  /* 0x00000016000b7c82 */ /* 0x000fe20008000000 */
[----:B------:R-:W-:-:S08]  /*42a0*/  UMOV UR5, UR10 ;  /* 0x0000000a00057c82 */ /* 0x000fd00008000000 */
.L_x_86:
[----:B------:R-:W-:Y:S02]  /*42b0*/  UIADD3 UR12, UPT, UPT, UR12, 0x1, URZ ;  /* 0x000000010c0c7890 */ /* 0x000fe4000fffe0ff */
[----:B--2---:R-:W-:Y:S02]  /*42c0*/  ULEA UR6, UR5, UR13, 0x3 ;  /* 0x0000000d05067291 */ /* 0x004fe4000f8e18ff */
[----:B------:R-:W-:Y:S01]  /*42d0*/  UISETP.NE.AND UP3, UPT, UR12, URZ, UPT ;  /* 0x000000ff0c00728c */ /* 0x000fe2000bf65270 */
[----:B---3--:R-:W-:Y:S10]  /*42e0*/  @P2 BRA `(.L_x_84) ;  /* 0x00000000000c2947 */ /* 0x008ff40003800000 */
[----:B-1----:R-:W-:Y:S04]  /*42f0*/  SHF.L.U32 R3, R8, 0x1f, RZ ;  /* 0x0000001f08037819 */ /* 0x002fe800000006ff */
[----:B------:R-:W1:Y:S02]  /*4300*/  SYNCS.PHASECHK.TRANS64.TRYWAIT P0, [UR6], R3 ;  /* 0x00000003ff0075a7 */ /* 0x000e640008001106 */
[----:B-1----:R-:W-:Y:S05]  /*4310*/  @!P0 BRA `(.L_x_85) ;  /* 0x0000005c00908947 */ /* 0x002fea0003800000 */
.L_x_84:
[----:B------:R-:W-:Y:S01]  /*4320*/  UISETP.NE.AND UP0, UPT, UR11, 0x1, UPT ;  /* 0x000000010b00788c */ /* 0x000fe2000bf05270 */
[----:B------:R-:W-:Y:S01]  /*4330*/  PLOP3.LUT P2, PT, PT, PT, PT, 0x80, 0x8 ;  /* 0x000000000008781c */ /* 0x000fe20003f4f070 */
[----:B------:R-:W-:Y:S02]  /*4340*/  UIADD3 UR4, UPT, UPT, UR5, 0x1, URZ ;  /* 0x0000000105047890 */ /* 0x000fe4000fffe0ff */
[----:B------:R-:W-:Y:S02]  /*4350*/  ULEA UR8, UR5, UR17, 0x8 ;  /* 0x0000001105087291 */ /* 0x000fe4000f8e40ff */
[----:B------:R-:W-:Y:S01]  /*4360*/  UISETP.NE.AND UP1, UPT, UR4, 0x18, UPT ;  /* 0x000000180400788c */ /* 0x000fe2000bf25270 */
[----:B------:R-:W-:Y:S01]  /*4370*/  PLOP3.LUT P0, PT, PT, PT, UP0, 0x80, 0x8 ;  /* 0x000000000008781c */ /* 0x000fe20003f0f008 */
[----:B------:R-:W-:Y:S02]  /*4380*/  UIADD3 UR11, UPT, UPT, UR11, -0x1, URZ ;  /* 0xffffffff0b0b7890 */ /* 0x000fe4000fffe0ff */
[----:B------:R-:W-:Y:S02]  /*4390*/  USEL UR7, URZ, 0x1, UP1 ;  /* 0x00000001ff077887 */ /* 0x000fe40008800000 */
[----:B------:R-:W-:Y:S01]  /*43a0*/  USEL UR10, UR4, URZ, UP1 ;  /* 0x000000ff040a7287 */ /* 0x000fe20008800000 */
[----:B------:R-:W-:Y:S03]  /*43b0*/  UMOV UR9, 0xc0004010 ;  /* 0xc000401000097882 */ /* 0x000fe60000000000 */
[----:B------:R-:W-:Y:S01]  /*43c0*/  @UP0 ULEA UR4, UR10, UR13, 0x3 ;  /* 0x0000000d0a040291 */ /* 0x000fe2000f8e18ff */
[----:B------:R-:W-:Y:S01]  /*43d0*/  LOP3.LUT R8, R8, UR7, RZ, 0x3c, !PT ;  /* 0x0000000708087c12 */ /* 0x000fe2000f8e3cff */
[----:B------:R-:W-:Y:S03]  /*43e0*/  UMOV UR7, 0xc0004010 ;  /* 0xc000401000077882 */ /* 0x000fe60000000000 */
[----:B-1----:R-:W-:Y:S04]  /*43f0*/  @P0 SHF.L.U32 R0, R8, 0x1f, RZ ;  /* 0x0000001f08000819 */ /* 0x002fe800000006ff */
[----:B------:R2:W3:Y:S01]  /*4400*/  @P0 SYNCS.PHASECHK.TRANS64.TRYWAIT P2, [UR4], R0 ;  /* 0x00000000ff0005a7 */ /* 0x0004e20008041104 */
[----:B------:R-:W-:Y:S02]  /*4410*/  UIADD3 UR4, UPT, UPT, UR6, 0xc0, URZ ;  /* 0x000000c006047890 */ /* 0x000fe4000fffe0ff */
[----:B------:R-:W-:Y:S03]  /*4420*/  ULEA UR6, UR5, UR16, 0x8 ;  /* 0x0000001005067291 */ /* 0x000fe6000f8e40ff */
[----:B------:R-:W-:Y:S06]  /*4430*/  UMOV UR5, UR10 ;  /* 0x0000000a00057c82 */ /* 0x000fec0008000000 */
[----:B------:R2:W-:Y:S01]  /*4440*/  UTCQMMA gdesc[UR6], gdesc[UR8], tmem[UR14], tmem[UR20], idesc[UR21], UP2 ;  /* 0x00ff1408060075ea */ /* 0x0005e2000900030e */
[----:B------:R-:W-:Y:S01]  /*4450*/  UPLOP3.LUT UP2, UPT, UPT, UPT, UPT, 0x80, 0x8 ;  /* 0x000000000008789c */ /* 0x000fe20003f4f070 */
[----:B------:R2:W-:Y:S01]  /*4460*/  UTCBAR.MULTICAST [UR4], URZ, UR15 ;  /* 0x000000ff040073e9 */ /* 0x0005e2000800080f */
[----:B------:R-:W-:Y:S09]  /*4470*/  BRA.U UP3, `(.L_x_86) ;  /* 0xfffffffd038c7547 */ /* 0x000ff2000b83ffff */
.L_x_83:
[----:B--2---:R-:W-:Y:S01]  /*4480*/  UIADD3 UR4, UPT, UPT, UR19, 0x1, URZ ;  /* 0x0000000113047890 */ /* 0x004fe2000fffe0ff */
[C---:B------:R-:W-:Y:S01]  /*4490*/  ISETP.NE.AND P0, PT, R10.reuse, 0x2, PT ;  /* 0x000000020a00780c */ /* 0x040fe20003f05270 */
[----:B------:R-:W-:Y:S02]  /*44a0*/  UIADD3 UR5, UPT, UPT, UR18, 0x1d0, URZ ;  /* 0x000001d012057890 */ /* 0x000fe4000fffe0ff */
[----:B------:R-:W-:Y:S01]  /*44b0*/  UISETP.NE.AND UP0, UPT, UR4, 0x4, UPT ;  /* 0x000000040400788c */ /* 0x000fe2000bf05270 */
[----:B-1----:R-:W-:Y:S02]  /*44c0*/  SEL R0, RZ, 0x1, P0 ;  /* 0x00000001ff007807 */ /* 0x002fe40000000000 */
[----:B------:R-:W-:Y:S01]  /*44d0*/  SEL R10, R10, RZ, P0 ;  /* 0x000000ff0a0a7207 */ /* 0x000fe20000000000 */
[----:B------:R-:W-:Y:S01]  /*44e0*/  USEL UR6, URZ, 0x1, UP0 ;  /* 0x00000001ff067887 */ /* 0x000fe20008000000 */
[----:B------:R-:W-:Y:S01]  /*44f0*/  LOP3.LUT R9, R9, R0, RZ, 0x3c, !PT ;  /* 0x0000000009097212 */ /* 0x000fe200078e3cff */
[----:B------:R-:W-:Y:S01]  /*4500*/  USEL UR19, UR4, URZ, UP0 ;  /* 0x000000ff04137287 */ /* 0x000fe20008000000 */
[----:B------:R1:W-:Y:S03]  /*4510*/  UTCBAR [UR5], URZ ;  /* 0x000000ff050073e9 */ /* 0x0003e600080000ff */
[----:B------:R-:W-:Y:S01]  /*4520*/  LOP3.LUT R11, R11, UR6, RZ, 0x3c, !PT ;  /* 0x000000060b0b7c12 */ /* 0x000fe2000f8e3cff */
[----:B------:R-:W-:Y:S07]  /*4530*/  @P1 BRA `(.L_x_87) ;  /* 0xfffffff800dc1947 */ /* 0x000fee000383ffff */
[----:B------:R-:W2:Y:S01]  /*4540*/  S2UR UR8, SR_CgaCtaId ;  /* 0x00000000000879c3 */ /* 0x000ea20000008800 */
[----:B------:R-:W-:Y:S01]  /*4550*/  ELECT P0, URZ, PT ;  /* 0x0000000000ff782f */ /* 0x000fe20003800000 */
[----:B------:R-:W-:Y:S01]  /*4560*/  IMAD.MOV.U32 R0, RZ, RZ, 0x1 ;  /* 0x00000001ff007424 */ /* 0x000fe200078e00ff */
[----:B------:R-:W-:Y:S01]  /*4570*/  UIADD3 UR13, UPT, UPT, UR13, 0x1f0, URZ ;  /* 0x000001f00d0d7890 */ /* 0x000fe2000fffe0ff */
[----:B------:R-:W-:Y:S01]  /*4580*/  SHF.L.U32 R3, R11, 0x1f, RZ ;  /* 0x0000001f0b037819 */ /* 0x000fe200000006ff */
[----:B------:R-:W-:-:S03]  /*4590*/  UMOV UR4, 0x40 ;  /* 0x0000004000047882 */ /* 0x000fc60000000000 */
[----:B------:R-:W-:Y:S01]  /*45a0*/  UVIRTCOUNT.DEALLOC.SMPOOL 0x80 ;  /* 0x000000800000784c */ /* 0x000fe20000000000 */
[----:B--2---:R-:W-:Y:S02]  /*45b0*/  ULEA UR8, UR8, UR4, 0x18 ;  /* 0x0000000408087291 */ /* 0x004fe4000f8ec0ff */
[----:B------:R-:W-:-:S07]  /*45c0*/  ULEA UR4, UR19, UR13, 0x3 ;  /* 0x0000000d13047291 */ /* 0x000fce000f8e18ff */
[----:B------:R2:W-:Y:S02]  /*45d0*/  @P0 STS.U8 [UR8+0x1c], R0 ;  /* 0x00001c00ff000988 */ /* 0x0005e40008000008 */
[----:B------:R-:W4:Y:S02]  /*45e0*/  SYNCS.PHASECHK.TRANS64.TRYWAIT P0, [UR4], R3 ;  /* 0x00000003ff0075a7 */ /* 0x000f240008001104 */
[----:B--2-4-:R-:W-:Y:S05]  /*45f0*/  @!P0 BRA `(.L_x_88) ;  /* 0x0000005800f08947 */ /* 0x014fea0003800000 */
.L_x_194:
[----:B------:R-:W-:-:S04]  /*4600*/  UIADD3 UR4, UPT, UPT, UR19, 0x1, URZ ;  /* 0x0000000113047890 */ /* 0x000fc8000fffe0ff */
[----:B------:R-:W-:-:S04]  /*4610*/  UISETP.NE.AND UP0, UPT, UR4, 0x4, UPT ;  /* 0x000000040400788c */ /* 0x000fc8000bf05270 */
[----:B------:R-:W-:Y:S02]  /*4620*/  USEL UR6, URZ, 0x1, UP0 ;  /* 0x00000001ff067887 */ /* 0x000fe40008000000 */
[----:B------:R-:W-:-:S04]  /*4630*/  USEL UR4, UR4, URZ, UP0 ;  /* 0x000000ff04047287 */ /* 0x000fc80008000000 */
[----:B-1----:R-:W-:Y:S01]  /*4640*/  ULEA UR5, UR4, UR13, 0x3 ;  /* 0x0000000d04057291 */ /* 0x002fe2000f8e18ff */
[----:B------:R-:W-:-:S04]  /*4650*/  LOP3.LUT R2, R11, UR6, RZ, 0x3c, !PT ;  /* 0x000000060b027c12 */ /* 0x000fc8000f8e3cff */
[----:B--2---:R-:W-:-:S04]  /*4660*/  SHF.L.U32 R3, R2, 0x1f, RZ ;  /* 0x0000001f02037819 */ /* 0x004fc800000006ff */
[----:B------:R-:W1:Y:S02]  /*4670*/  SYNCS.PHASECHK.TRANS64.TRYWAIT P0, [UR5], R3 ;  /* 0x00000003ff0075a7 */ /* 0x000e640008001105 */
[----:B-1----:R-:W-:Y:S05]  /*4680*/  @!P0 BRA `(.L_x_89) ;  /* 0x0000005800e48947 */ /* 0x002fea0003800000 */
.L_x_196:
        /* <DEDUP_REMOVED lines=9> */
.L_x_198:
[----:B------:R-:W-:-:S04]  /*4720*/  UIADD3 UR4, UPT, UPT, UR4, 0x1, URZ ;  /* 0x0000000104047890 */ /* 0x000fc8000fffe0ff */
[----:B------:R-:W-:-:S04]  /*4730*/  UISETP.NE.AND UP0, UPT, UR4, 0x4, UPT ;  /* 0x000000040400788c */ /* 0x000fc8000bf05270 */
[----:B------:R-:W-:Y:S02]  /*4740*/  USEL UR5, URZ, 0x1, UP0 ;  /* 0x00000001ff057887 */ /* 0x000fe40008000000 */
[----:B------:R-:W-:-:S04]  /*4750*/  USEL UR4, UR4, URZ, UP0 ;  /* 0x000000ff04047287 */ /* 0x000fc80008000000 */
[----:B------:R-:W-:Y:S01]  /*4760*/  ULEA UR4, UR4, UR13, 0x3 ;  /* 0x0000000d04047291 */ /* 0x000fe2000f8e18ff */
[----:B-1----:R-:W-:-:S04]  /*4770*/  LOP3.LUT R3, R2, UR5, RZ, 0x3c, !PT ;  /* 0x0000000502037c12 */ /* 0x002fc8000f8e3cff */
[----:B------:R-:W-:-:S04]  /*4780*/  SHF.L.U32 R3, R3, 0x1f, RZ ;  /* 0x0000001f03037819 */ /* 0x000fc800000006ff */
[----:B------:R-:W1:Y:S02]  /*4790*/  SYNCS.PHASECHK.TRANS64.TRYWAIT P0, [UR4], R3 ;  /* 0x00000003ff0075a7 */ /* 0x000e640008001104 */
[----:B-1----:R-:W-:Y:S05]  /*47a0*/  @!P0 BRA `(.L_x_91) ;  /* 0x0000005800cc8947 */ /* 0x002fea0003800000 */
.L_x_200:
[----:B------:R-:W-:Y:S01]  /*47b0*/  NOP ;  /* 0x0000000000007918 */ /* 0x000fe20000000000 */
[----:B-1----:R-:W1:Y:S01]  /*47c0*/  LDS R0, [UR8+0x14] ;  /* 0x00001408ff007984 */ /* 0x002e620008000800 */
[----:B------:R-:W-:Y:S01]  /*47d0*/  ULOP3.LUT UR4, UR24, 0xffff, URZ, 0xc0, !UPT ;  /* 0x0000ffff18047892 */ /* 0x000fe2000f8ec0ff */
[----:B------:R-:W-:Y:S01]  /*47e0*/  UMOV UR5, 0xffff ;  /* 0x0000ffff00057882 */ /* 0x000fe20000000000 */
[----:B------:R-:W-:Y:S02]  /*47f0*/  UMOV UR6, 0x1 ;  /* 0x0000000100067882 */ /* 0x000fe40000000000 */
[----:B------:R-:W-:-:S04]  /*4800*/  USHF.R.U32.HI UR4, URZ, 0x5, UR4 ;  /* 0x00000005ff047899 */ /* 0x000fc80008011604 */
[----:B------:R-:W-:Y:S02]  /*4810*/  USHF.L.U32 UR5, UR5, UR4, URZ ;  /* 0x0000000405057299 */ /* 0x000fe400080006ff */
[----:B------:R-:W-:-:S04]  /*4820*/  USHF.L.U32 UR4, UR6, UR4, URZ ;  /* 0x0000000406047299 */ /* 0x000fc800080006ff */
[----:B-1----:R-:W-:-:S04]  /*4830*/  LOP3.LUT R0, R0, UR5, RZ, 0xc0, !PT ;  /* 0x0000000500007c12 */ /* 0x002fc8000f8ec0ff */
[----:B------:R-:W-:-:S13]  /*4840*/  ISETP.NE.AND P0, PT, R0, UR5, PT ;  /* 0x0000000500007c0c */ /* 0x000fda000bf05270 */
[----:B------:R-:W-:Y:S05]  /*4850*/  @P0 BRA `(.L_x_92) ;  /* 0x0000000000580947 */ /* 0x000fea0003800000 */
[----:B------:R-:W1:Y:S02]  /*4860*/  LDS R0, [UR8+0x18] ;  /* 0x00001808ff007984 */ /* 0x000e640008000800 */
[----:B-1----:R-:W-:-:S04]  /*4870*/  LOP3.LUT R0, R0, UR4, RZ, 0xc0, !PT ;  /* 0x0000000400007c12 */ /* 0x002fc8000f8ec0ff */
[----:B------:R-:W-:-:S13]  /*4880*/  ISETP.NE.AND P0, PT, R0, UR4, PT ;  /* 0x0000000400007c0c */ /* 0x000fda000bf05270 */
[----:B------:R-:W-:Y:S05]  /*4890*/  @P0 BRA `(.L_x_93) ;  /* 0x00000000003c0947 */ /* 0x000fea0003800000 */
[----:B------:R-:W1:Y:S01]  /*48a0*/  S2R R2, SR_LANEID ;  /* 0x0000000000027919 */ /* 0x000e620000000000 */
[----:B------:R-:W-:Y:S01]  /*48b0*/  ULOP3.LUT UR5, URZ, UR5, URZ, 0x33, !UPT ;  /* 0x00000005ff057292 */ /* 0x000fe2000f8e33ff */
[----:B------:R-:W-:Y:S01]  /*48c0*/  LOP3.LUT R4, RZ, UR4, RZ, 0x33, !PT ;  /* 0x00000004ff047c12 */ /* 0x000fe2000f8e33ff */
[----:B------:R-:W-:Y:S02]  /*48d0*/  VOTEU.ANY UR4, UPT, PT ;  /* 0x0000000000047886 */ /* 0x000fe400038e0100 */
[----:B------:R-:W-:Y:S01]  /*48e0*/  UFLO.U32 UR4, UR4 ;  /* 0x00000004000472bd */ /* 0x000fe200080e0000 */
[----:B------:R-:W2:Y:S01]  /*48f0*/  REDUX UR6, R4 ;  /* 0x00000000040673c4 */ /* 0x000ea20000000000 */
[----:B------:R-:W-:-:S06]  /*4900*/  IMAD.U32 R0, RZ, RZ, UR5 ;  /* 0x00000005ff007e24 */ /* 0x000fcc000f8e00ff */
[----:B------:R4:W-:Y:S01]  /*4910*/  UTCATOMSWS.AND URZ, UR5 ;  /* 0x0000000500ff79e3 */ /* 0x0009e20008000000 */
[----:B------:R-:W3:Y:S01]  /*4920*/  REDUX UR7, R0 ;  /* 0x00000000000773c4 */ /* 0x000ee20000000000 */
[----:B-1----:R-:W-:Y:S01]  /*4930*/  ISETP.EQ.U32.AND P0, PT, R2, UR4, PT ;  /* 0x0000000402007c0c */ /* 0x002fe2000bf02070 */
[----:B--2---:R-:W-:Y:S01]  /*4940*/  IMAD.U32 R2, RZ, RZ, UR6 ;  /* 0x00000006ff027e24 */ /* 0x004fe2000f8e00ff */
[----:B---3--:R-:W-:-:S11]  /*4950*/  MOV R3, UR7 ;  /* 0x0000000700037c02 */ /* 0x008fd60008000f00 */
[----:B------:R4:W-:Y:S04]  /*4960*/  @P0 ATOMS.AND RZ, [UR8+0x14], R3 ;  /* 0x00001403ffff098c */ /* 0x0009e8000a800008 */
[----:B------:R4:W-:Y:S01]  /*4970*/  @P0 ATOMS.AND RZ, [UR8+0x18], R2 ;  /* 0x00001802ffff098c */ /* 0x0009e2000a800008 */
[----:B------:R-:W-:Y:S05]  /*4980*/  BRA `(.L_x_94) ;  /* 0x0000000000147947 */ /* 0x000fea0003800000 */
.L_x_93:
[----:B------:R-:W-:Y:S02]  /*4990*/  MOV R2, 0x49b0 ;  /* 0x000049b000027802 */ /* 0x000fe40000000f00 */
[----:B---3-5:R-:W-:Y:S05]  /*49a0*/  CALL.REL.NOINC `($__internal_0_$__cuda_sm10x_tcgen05_guardrail_trap_col_being_dealloced_not_returned_by_alloc) ;  /* 0x0000005c00287944 */ /* 0x028fea0003c00000 */
[----:B------:R-:W-:Y:S05]  /*49b0*/  BRA `(.L_x_94) ;  /* 0x0000000000087947 */ /* 0x000fea0003800000 */
.L_x_92:
[----:B------:R-:W-:Y:S02]  /*49c0*/  MOV R2, 0x49e0 ;  /* 0x000049e000027802 */ /* 0x000fe40000000f00 */
[----:B---3-5:R-:W-:Y:S05]  /*49d0*/  CALL.REL.NOINC `($__internal_2_$__cuda_sm10x_tcgen05_guardrail_trap_unallocated_columns_being_dealloced) ;  /* 0x0000005c00347944 */ /* 0x028fea0003c00000 */
.L_x_94:
[----:B------:R-:W-:Y:S01]  /*49e0*/  NOP ;  /* 0x0000000000007918 */ /* 0x000fe20000000000 */
[----:B----4-:R-:W-:Y:S05]  /*49f0*/  EXIT ;  /* 0x000000000000794d */ /* 0x010fea0003800000 */
.L_x_76:
[----:B------:R-:W-:-:S09]  /*4a00*/  UISETP.NE.OR UP0, UPT, UR17, 0x3, !UP3 ;  /* 0x000000031100788c */ /* 0x000fd2000df05670 */
[----:B------:R-:W-:Y:S05]  /*4a10*/  BRA.U UP0, `(.L_x_95) ;  /* 0x0000000d00807547 */ /* 0x000fea000b800000 */
[----:B------:R-:W1:Y:S01]  /*4a20*/  LDCU UR32, c[0x0][0x370] ;  /* 0x00006e00ff2077ac */ /* 0x000e620008000800 */
[----:B------:R-:W2:Y:S01]  /*4a30*/  LDC.64 R16, c[0x0][0x348] ;  /* 0x0000d200ff107b82 */ /* 0x000ea20000000a00 */
[----:B------:R-:W-:Y:S02]  /*4a40*/  HFMA2 R13, -RZ, RZ, 0, 0 ;  /* 0x00000000ff0d7431 */ /* 0x000fe400000001ff */
[----:B------:R-:W-:Y:S01]  /*4a50*/  IMAD.MOV.U32 R15, RZ, RZ, 0x1 ;  /* 0x00000001ff0f7424 */ /* 0x000fe200078e00ff */
[----:B------:R-:W1:Y:S01]  /*4a60*/  LDCU.128 UR28, c[0x0][0xb10] ;  /* 0x00016200ff1c77ac */ /* 0x000e620008000c00 */
[----:B------:R-:W-:Y:S01]  /*4a70*/  IMAD.MOV.U32 R14, RZ, RZ, RZ ;  /* 0x000000ffff0e7224 */ /* 0x000fe200078e00ff */
[----:B------:R-:W-:Y:S01]  /*4a80*/  MOV R7, 0x2000 ;  /* 0x0000200000077802 */ /* 0x000fe20000000f00 */
[----:B------:R-:W3:Y:S01]  /*4a90*/  LDCU UR27, c[0x0][0x374] ;  /* 0x00006e80ff1b77ac */ /* 0x000ee20008000800 */
[----:B------:R-:W4:Y:S01]  /*4aa0*/  LDC.64 R2, c[0x0][0x888] ;  /* 0x00022200ff027b82 */ /* 0x000f220000000a00 */
[----:B------:R-:W3:Y:S01]  /*4ab0*/  LDCU UR15, c[0x0][0xb0c] ;  /* 0x00016180ff0f77ac */ /* 0x000ee20008000800 */
[----:B------:R-:W2:Y:S06]  /*4ac0*/  LDCU UR38, c[0x0][0xb20] ;  /* 0x00016400ff2677ac */ /* 0x000eac0008000800 */
[----:B------:R-:W4:Y:S01]  /*4ad0*/  LDC.64 R4, c[0x0][0x890] ;  /* 0x00022400ff047b82 */ /* 0x000f220000000a00 */
[----:B------:R-:W2:Y:S01]  /*4ae0*/  LDCU UR4, c[0x0][0xb30] ;  /* 0x00016600ff0477ac */ /* 0x000ea20008000800 */
[----:B------:R-:W-:Y:S01]  /*4af0*/  UMOV UR21, 0x400 ;  /* 0x0000040000157882 */ /* 0x000fe20000000000 */
[----:B-1----:R-:W-:-:S02]  /*4b00*/  UIMAD.WIDE.U32 UR6, UR32, UR28, URZ ;  /* 0x0000001c200672a5 */ /* 0x002fc4000f8e00ff */
[----:B---3--:R-:W-:Y:S02]  /*4b10*/  UIMAD.WIDE.U32 UR8, UR27, UR31, URZ ;  /* 0x0000001f1b0872a5 */ /* 0x008fe4000f8e00ff */
[----:B------:R-:W-:Y:S02]  /*4b20*/  ULEA UR21, UR45, UR21, 0x18 ;  /* 0x000000152d157291 */ /* 0x000fe4000f8ec0ff */
[----:B------:R-:W-:Y:S02]  /*4b30*/  UPLOP3.LUT UP3, UPT, UPT, UPT, UPT, 0x40, 0x4 ;  /* 0x000000000004789c */ /* 0x000fe40003f6e870 */
[----:B------:R-:W-:Y:S01]  /*4b40*/  UIADD3 UR33, UPT, UPT, UR21, 0x188, URZ ;  /* 0x0000018815217890 */ /* 0x000fe2000fffe0ff */
[----:B------:R-:W-:Y:S01]  /*4b50*/  UMOV UR6, UR7 ;  /* 0x0000000700067c82 */ /* 0x000fe20008000000 */
[----:B------:R-:W-:Y:S01]  /*4b60*/  UMOV UR34, UR9 ;  /* 0x0000000900227c82 */ /* 0x000fe20008000000 */
[----:B------:R-:W-:Y:S02]  /*4b70*/  UISETP.GE.AND UP0, UPT, UR42, 0x1, UPT ;  /* 0x000000012a00788c */ /* 0x000fe4000bf06270 */
[----:B------:R-:W-:Y:S01]  /*4b80*/  UISETP.NE.AND UP4, UPT, UR42, 0x1, UPT ;  /* 0x000000012a00788c */ /* 0x000fe2000bf85270 */
[----:B------:R-:W1:Y:S01]  /*4b90*/  LDCU.64 UR22, c[0x0][0xb28] ;  /* 0x00016500ff1677ac */ /* 0x000e620008000a00 */
[----:B------:R-:W-:-:S02]  /*4ba0*/  UISETP.NE.AND UP6, UPT, UR15, 0x1, UPT ;  /* 0x000000010f00788c */ /* 0x000fc4000bfc5270 */
[----:B------:R-:W-:Y:S02]  /*4bb0*/  UISETP.NE.AND UP5, UPT, UR30, 0x1, UPT ;  /* 0x000000011e00788c */ /* 0x000fe4000bfa5270 */
[----:B------:R-:W-:Y:S02]  /*4bc0*/  UIADD3 UR17, UPT, UPT, UR21, 0x180, URZ ;  /* 0x0000018015117890 */ /* 0x000fe4000fffe0ff */
[----:B------:R-:W-:Y:S02]  /*4bd0*/  UPRMT UR33, UR45, 0x654, UR33 ;  /* 0x000006542d217896 */ /* 0x000fe40008000021 */
[----:B------:R-:W-:Y:S02]  /*4be0*/  USHF.R.U32.HI UR35, URZ, UR29, UR6 ;  /* 0x0000001dff237299 */ /* 0x000fe40008011606 */
[----:B--2---:R-:W-:Y:S02]  /*4bf0*/  USHF.R.U32.HI UR34, URZ, UR38, UR34 ;  /* 0x00000026ff227299 */ /* 0x004fe40008011622 */
[----:B------:R-:W-:-:S11]  /*4c00*/  UISETP.NE.AND UP2, UPT, UR4, 0x1, UPT ;  /* 0x000000010400788c */ /* 0x000fd6000bf45270 */
.L_x_104:
[C---:B------:R-:W-:Y:S02]  /*4c10*/  LEA R12, R14.reuse, UR21, 0x3 ;  /* 0x000000150e0c7c11 */ /* 0x040fe4000f8e18ff */
[----:B------:R-:W-:Y:S02]  /*4c20*/  SHF.L.U32 R9, R13, 0x1f, RZ ;  /* 0x0000001f0d097819 */ /* 0x000fe400000006ff */
[----:B------:R-:W-:Y:S02]  /*4c30*/  LEA R10, R14, UR21, 0x4 ;  /* 0x000000150e0a7c11 */ /* 0x000fe4000f8e20ff */
[----:B--2---:R-:W2:Y:S02]  /*4c40*/  SYNCS.PHASECHK.TRANS64.TRYWAIT P0, [R12+URZ+0x1b0], R9 ;  /* 0x0001b0090c0075a7 */ /* 0x004ea400080011ff */
[----:B--2---:R-:W-:Y:S05]  /*4c50*/  @!P0 BRA `(.L_x_96) ;  /* 0x0000005400b88947 */ /* 0x004fea0003800000 */
.L_x_201:
[----:B--2---:R-:W2:Y:S01]  /*4c60*/  LDS.128 R8, [R10+0x240] ;  /* 0x000240000a087984 */ /* 0x004ea20000000c00 */
[----:B------:R-:W-:Y:S01]  /*4c70*/  UISETP.GE.AND UP0, UPT, UR42, 0x1, UPT ;  /* 0x000000012a00788c */ /* 0x000fe2000bf06270 */
[----:B------:R-:W-:Y:S01]  /*4c80*/  @!PT LDS RZ, [RZ] ;  /* 0x00000000fffff984 */ /* 0x000fe20000000800 */
[----:B------:R-:W-:Y:S01]  /*4c90*/  @!PT LDS RZ, [RZ] ;  /* 0x00000000fffff984 */ /* 0x000fe20000000800 */
[----:B------:R-:W-:Y:S01]  /*4ca0*/  @!PT LDS RZ, [RZ] ;  /* 0x00000000fffff984 */ /* 0x000fe20000000800 */
[----:B------:R-:W-:Y:S01]  /*4cb0*/  @!PT LDS RZ, [RZ] ;  /* 0x00000000fffff984 */ /* 0x000fe20000000800 */
[----:B------:R3:W-:Y:S06]  /*4cc0*/  MEMBAR.ALL.CTA ;  /* 0x0000000000007992 */ /* 0x0007ec0000008000 */
[----:B---3--:R-:W3:Y:S01]  /*4cd0*/  FENCE.VIEW.ASYNC.S ;  /* 0x00000000000073c6 */ /* 0x008ee20000000000 */
[----:B--2---:R-:W-:Y:S11]  /*4ce0*/  LOP3.LUT P0, RZ, R10, 0x1, RZ, 0xc0, !PT ;  /* 0x000000010aff7812 */ /* 0x004ff6000780c0ff */
[----:B------:R-:W-:Y:S02]  /*4cf0*/  @!UPT UIADD3 URZ, UPT, UPT, URZ, URZ, URZ ;  /* 0x000000fffffff290 */ /* 0x000fe4000fffe0ff */
[----:B---3--:R-:W-:Y:S01]  /*4d00*/  VOTEU.ANY UP1, P0 ;  /* 0x0000000000ff7886 */ /* 0x008fe20000020100 */
[----:B------:R-:W-:Y:S11]  /*4d10*/  PLOP3.LUT P0, PT, PT, PT, UP1, 0x80, 0x8 ;  /* 0x000000000008781c */ /* 0x000ff60003f0f018 */
[----:B------:R-:W-:Y:S02]  /*4d20*/  @!UPT UIADD3 URZ, UPT, UPT, URZ, URZ, URZ ;  /* 0x000000fffffff290 */ /* 0x000fe4000fffe0ff */
[----:B------:R-:W-:Y:S02]  /*4d30*/  @P0 SHF.R.U32.HI R0, RZ, 0x10, R9 ;  /* 0x00000010ff000819 */ /* 0x000fe40000011609 */
[----:B------:R-:W-:Y:S02]  /*4d40*/  @P0 MOV R6, R8 ;  /* 0x0000000800060202 */ /* 0x000fe40000000f00 */
[----:B------:R-:W-:Y:S01]  /*4d50*/  @P0 R2UR UR4, R0 ;  /* 0x00000000000402ca */ /* 0x000fe200000e0000 */
[----:B------:R-:W-:Y:S01]  /*4d60*/  VIADD R0, R12, 0x1c0 ;  /* 0x000001c00c007836 */ /* 0x000fe20000000000 */
[----:B------:R-:W-:Y:S02]  /*4d70*/  @P0 LOP3.LUT R8, R9, 0xffff, RZ, 0xc0, !PT ;  /* 0x0000ffff09080812 */ /* 0x000fe400078ec0ff */
[----:B------:R-:W-:Y:S02]  /*4d80*/  @P0 R2UR UR6, R6 ;  /* 0x00000000060602ca */ /* 0x000fe400000e0000 */
[----:B------:R-:W-:Y:S02]  /*4d90*/  PRMT R0, RZ, 0x654, R0 ;  /* 0x00000654ff007816 */ /* 0x000fe40000000000 */
[----:B------:R-:W-:Y:S02]  /*4da0*/  @P0 R2UR UR5, R8 ;  /* 0x00000000080502ca */ /* 0x000fe400000e0000 */
[----:B------:R2:W-:Y:S03]  /*4db0*/  SYNCS.ARRIVE.TRANS64.RED.A1T0 RZ, [R0+URZ], RZ ;  /* 0x000000ff00ff79a7 */ /* 0x0005e600081004ff */
[----:B------:R-:W-:Y:S04]  /*4dc0*/  @UP1 UMOV UR26, UR4 ;  /* 0x00000004001a1c82 */ /* 0x000fe80008000000 */
[----:B------:R-:W-:Y:S04]  /*4dd0*/  @UP1 UMOV UR14, UR6 ;  /* 0x00000006000e1c82 */ /* 0x000fe80008000000 */
[----:B------:R-:W-:Y:S01]  /*4de0*/  @UP1 UMOV UR13, UR5 ;  /* 0x00000005000d1c82 */ /* 0x000fe20008000000 */
[----:B------:R-:W-:Y:S05]  /*4df0*/  BRA.U !UP0, `(.L_x_97) ;  /* 0x0000000108a47547 */ /* 0x000fea000b800000 */
[----:B------:R-:W-:Y:S02]  /*4e00*/  UIMAD.WIDE.U32 UR8, UR13, UR31, URZ ;  /* 0x0000001f0d0872a5 */ /* 0x000fe4000f8e00ff */
[----:B------:R-:W-:Y:S02]  /*4e10*/  UIMAD.WIDE.U32 UR10, UR14, UR28, URZ ;  /* 0x0000001c0e0a72a5 */ /* 0x000fe4000f8e00ff */
[----:B------:R-:W-:Y:S02]  /*4e20*/  USEL UR4, UR27, UR34, !UP5 ;  /* 0x000000221b047287 */ /* 0x000fe4000e800000 */
[----:B------:R-:W-:Y:S02]  /*4e30*/  USEL UR7, UR32, UR35, !UP6 ;  /* 0x0000002320077287 */ /* 0x000fe4000f000000 */
[----:B-1----:R-:W-:Y:S02]  /*4e40*/  UIMAD.WIDE.U32 UR18, UR4, UR22, URZ ;  /* 0x00000016041272a5 */ /* 0x002fe4000f8e00ff */
[----:B------:R-:W-:Y:S01]  /*4e50*/  UIMAD.WIDE.U32 UR24, UR7, UR22, URZ ;  /* 0x00000016071872a5 */ /* 0x000fe2000f8e00ff */
[----:B------:R-:W-:Y:S02]  /*4e60*/  UMOV UR5, UR9 ;  /* 0x0000000900057c82 */ /* 0x000fe40008000000 */
[----:B------:R-:W-:Y:S03]  /*4e70*/  USHF.R.U32.HI UR6, URZ, UR38, UR5 ;  /* 0x00000026ff067299 */ /* 0x000fe60008011605 */
[----:B------:R-:W-:Y:S01]  /*4e80*/  UMOV UR5, UR11 ;  /* 0x0000000b00057c82 */ /* 0x000fe20008000000 */
[----:B------:R-:W-:Y:S02]  /*4e90*/  USEL UR6, UR13, UR6, !UP5 ;  /* 0x000000060d067287 */ /* 0x000fe4000e800000 */
[----:B------:R-:W-:Y:S02]  /*4ea0*/  USHF.R.U32.HI UR8, URZ, UR29, UR5 ;  /* 0x0000001dff087299 */ /* 0x000fe40008011605 */
[----:B------:R-:W-:Y:S01]  /*4eb0*/  UIMAD.WIDE.U32 UR10, UR6, UR22, URZ ;  /* 0x00000016060a72a5 */ /* 0x000fe2000f8e00ff */
[----:B------:R-:W-:Y:S02]  /*4ec0*/  UMOV UR5, UR19 ;  /* 0x0000001300057c82 */ /* 0x000fe40008000000 */
[----:B------:R-:W-:Y:S03]  /*4ed0*/  @UP4 USHF.R.U32.HI UR4, URZ, UR23, UR5 ;  /* 0x00000017ff044299 */ /* 0x000fe60008011605 */
[----:B------:R-:W-:Y:S01]  /*4ee0*/  UMOV UR5, UR25 ;  /* 0x0000001900057c82 */ /* 0x000fe20008000000 */
[----:B------:R-:W-:Y:S02]  /*4ef0*/  UIMAD UR4, UR42, UR4, URZ ;  /* 0x000000042a0472a4 */ /* 0x000fe4000f8e02ff */
[----:B------:R-:W-:Y:S02]  /*4f00*/  @UP4 USHF.R.U32.HI UR7, URZ, UR23, UR5 ;  /* 0x00000017ff074299 */ /* 0x000fe40008011605 */
[----:B------:R-:W-:Y:S02]  /*4f10*/  USEL UR5, UR14, UR8, !UP6 ;  /* 0x000000080e057287 */ /* 0x000fe4000f000000 */
[----:B------:R-:W-:Y:S02]  /*4f20*/  UIMAD UR8, UR42, UR7, URZ ;  /* 0x000000072a0872a4 */ /* 0x000fe4000f8e02ff */
[----:B------:R-:W-:Y:S03]  /*4f30*/  UISETP.GE.AND UP0, UPT, UR6, UR4, UPT ;  /* 0x000000040600728c */ /* 0x000fe6000bf06270 */
[----:B------:R-:W-:Y:S01]  /*4f40*/  UMOV UR4, UR11 ;  /* 0x0000000b00047c82 */ /* 0x000fe20008000000 */
[----:B------:R-:W-:Y:S02]  /*4f50*/  UISETP.GE.OR UP0, UPT, UR5, UR8, UP0 ;  /* 0x000000080500728c */ /* 0x000fe40008706670 */
[----:B------:R-:W-:Y:S02]  /*4f60*/  USHF.R.U32.HI UR4, URZ, UR23, UR4 ;  /* 0x00000017ff047299 */ /* 0x000fe40008011604 */
[----:B------:R-:W-:Y:S02]  /*4f70*/  UIMAD.WIDE.U32 UR8, UR5, UR22, URZ ;  /* 0x00000016050872a5 */ /* 0x000fe4000f8e00ff */
[----:B------:R-:W-:Y:S04]  /*4f80*/  USEL UR10, UR6, UR4, !UP4 ;  /* 0x00000004060a7287 */ /* 0x000fe8000e000000 */
[----:B------:R-:W-:Y:S01]  /*4f90*/  UIADD3 UR11, UPT, UPT, -UR10, URZ, URZ ;  /* 0x000000ff0a0b7290 */ /* 0x000fe2000fffe1ff */
[----:B------:R-:W-:Y:S02]  /*4fa0*/  @!UP0 UMOV UR4, UR9 ;  /* 0x0000000900048c82 */ /* 0x000fe40008000000 */
[----:B------:R-:W-:Y:S02]  /*4fb0*/  @!UP0 USHF.R.U32.HI UR4, URZ, UR23, UR4 ;  /* 0x00000017ff048299 */ /* 0x000fe40008011604 */
[----:B------:R-:W-:Y:S02]  /*4fc0*/  UIMAD UR8, UR42, UR11, UR6 ;  /* 0x0000000b2a0872a4 */ /* 0x000fe4000f8e0206 */
[----:B------:R-:W-:Y:S04]  /*4fd0*/  @!UP0 USEL UR4, UR5, UR4, !UP4 ;  /* 0x0000000405048287 */ /* 0x000fe8000e000000 */
[----:B------:R-:W-:Y:S02]  /*4fe0*/  @!UP0 UIMAD UR8, UR7, UR8, UR4 ;  /* 0x00000008070882a4 */ /* 0x000fe4000f8e0204 */
[----:B------:R-:W-:Y:S02]  /*4ff0*/  @!UP0 UIADD3 UR9, UPT, UPT, UR10, -UR4, URZ ;  /* 0x800000040a098290 */ /* 0x000fe4000fffe0ff */
[----:B------:R-:W-:Y:S02]  /*5000*/  UIADD3 UR4, UPT, UPT, -UR5, URZ, URZ ;  /* 0x000000ff05047290 */ /* 0x000fe4000fffe1ff */
[----:B------:R-:W-:Y:S02]  /*5010*/  UIADD3 UR7, UPT, UPT, -UR6, URZ, URZ ;  /* 0x000000ff06077290 */ /* 0x000fe4000fffe1ff */
[----:B------:R-:W-:Y:S02]  /*5020*/  @!UP0 UIMAD UR6, UR9, UR42, UR5 ;  /* 0x0000002a090682a4 */ /* 0x000fe4000f8e0205 */
[----:B------:R-:W-:Y:S02]  /*5030*/  UIMAD UR14, UR15, UR4, UR14 ;  /* 0x000000040f0e72a4 */ /* 0x000fe4000f8e020e */
[----:B------:R-:W-:Y:S01]  /*5040*/  UIMAD UR13, UR30, UR7, UR13 ;  /* 0x000000071e0d72a4 */ /* 0x000fe2000f8e020d */
[----:B------:R-:W-:Y:S02]  /*5050*/  @!UP0 UMOV UR5, UR8 ;  /* 0x0000000800058c82 */ /* 0x000fe40008000000 */
[----:B------:R-:W-:Y:S02]  /*5060*/  UIMAD UR14, UR5, UR15, UR14 ;  /* 0x0000000f050e72a4 */ /* 0x000fe4000f8e020e */
[----:B------:R-:W-:Y:S11]  /*5070*/  UIMAD UR13, UR6, UR30, UR13 ;  /* 0x0000001e060d72a4 */ /* 0x000ff6000f8e020d */
[----:B------:R-:W-:Y:S01]  /*5080*/  @!UPT UIADD3 URZ, UPT, UPT, URZ, URZ, URZ ;  /* 0x000000fffffff290 */ /* 0x000fe2000fffe0ff */
.L_x_97:
[----:B------:R-:W3:Y:S01]  /*5090*/  @!UP2 LDCU.128 UR8, c[0x0][0xb10] ;  /* 0x00016200ff08a7ac */ /* 0x000ee20008000c00 */
[C---:B----4-:R-:W-:Y:S02]  /*50a0*/  ISETP.NE.U32.AND P1, PT, R4.reuse, RZ, PT ;  /* 0x000000ff0400720c */ /* 0x050fe40003f25070 */
[----:B------:R-:W-:Y:S02]  /*50b0*/  ISETP.NE.U32.AND P0, PT, R4, RZ, PT ;  /* 0x000000ff0400720c */ /* 0x000fe40003f05070 */
[C---:B------:R-:W-:Y:S02]  /*50c0*/  ISETP.NE.AND.EX P1, PT, R5.reuse, RZ, PT, P1 ;  /* 0x000000ff0500720c */ /* 0x040fe40003f25310 */
[----:B------:R-:W-:Y:S01]  /*50d0*/  ISETP.NE.AND.EX P0, PT, R5, RZ, PT, P0 ;  /* 0x000000ff0500720c */ /* 0x000fe20003f05300 */
[----:B------:R-:W4:Y:S01]  /*50e0*/  @!UP2 LDCU UR5, c[0x0][0xb0c] ;  /* 0x00016180ff05a7ac */ /* 0x000f220008000800 */
[----:B------:R-:W-:Y:S01]  /*50f0*/  SHF.L.U32 R9, R15, 0x1f, RZ ;  /* 0x0000001f0f097819 */ /* 0x000fe200000006ff */
[----:B------:R-:W-:Y:S02]  /*5100*/  USHF.L.U32 UR19, UR16, 0x7, URZ ;  /* 0x0000000710137899 */ /* 0x000fe400080006ff */
[----:B------:R-:W-:Y:S02]  /*5110*/  USHF.L.U32 UR18, UR20, 0x7, URZ ;  /* 0x0000000714127899 */ /* 0x000fe400080006ff */
[----:B---3--:R-:W-:Y:S07]  /*5120*/  UIMAD.WIDE.U32 UR6, UR14, UR8, URZ ;  /* 0x000000080e0672a5 */ /* 0x008fee000f8e00ff */
[----:B------:R-:W-:Y:S01]  /*5130*/  @!UP2 UMOV UR4, UR7 ;  /* 0x000000070004ac82 */ /* 0x000fe20008000000 */
[----:B----4-:R-:W-:Y:S02]  /*5140*/  @!UP2 UISETP.NE.AND UP0, UPT, UR5, 0x1, UPT ;  /* 0x000000010500a88c */ /* 0x010fe4000bf05270 */
[----:B------:R-:W-:Y:S02]  /*5150*/  @!UP2 USHF.R.U32.HI UR4, URZ, UR9, UR4 ;  /* 0x00000009ff04a299 */ /* 0x000fe40008011604 */
[----:B------:R-:W-:Y:S02]  /*5160*/  UIMAD.WIDE.U32 UR6, UR13, UR11, URZ ;  /* 0x0000000b0d0672a5 */ /* 0x000fe4000f8e00ff */
[----:B------:R-:W-:Y:S02]  /*5170*/  @!UP2 USEL UR8, UR14, UR4, !UP0 ;  /* 0x000000040e08a287 */ /* 0x000fe4000c000000 */
[----:B------:R-:W-:Y:S03]  /*5180*/  @!UP2 UISETP.NE.AND UP0, UPT, UR10, 0x1, UPT ;  /* 0x000000010a00a88c */ /* 0x000fe6000bf05270 */
[----:B------:R-:W-:Y:S02]  /*5190*/  @!UP2 UMOV UR6, UR7 ;  /* 0x000000070006ac82 */ /* 0x000fe40008000000 */
[----:B------:R-:W3:Y:S02]  /*51a0*/  @!UP2 LDCU UR4, c[0x0][0xb20] ;  /* 0x00016400ff04a7ac */ /* 0x000ee40008000800 */
[----:B---3--:R-:W-:Y:S04]  /*51b0*/  @!UP2 USHF.R.U32.HI UR6, URZ, UR4, UR6 ;  /* 0x00000004ff06a299 */ /* 0x008fe80008011606 */
[----:B------:R-:W-:Y:S04]  /*51c0*/  @!UP2 USEL UR6, UR13, UR6, !UP0 ;  /* 0x000000060d06a287 */ /* 0x000fe8000c000000 */
[----:B------:R-:W-:Y:S02]  /*51d0*/  @!UP2 UIADD3 UR4, UPT, UPT, -UR8, UR6, URZ ;  /* 0x000000060804a290 */ /* 0x000fe4000fffe1ff */
[----:B------:R-:W-:Y:S02]  /*51e0*/  @!UP2 UIADD3 UR6, UPT, UPT, UR8, -UR6, URZ ;  /* 0x800000060806a290 */ /* 0x000fe4000fffe0ff */
[----:B------:R-:W-:Y:S02]  /*51f0*/  @!UP2 UIMAD UR14, UR4, UR5, UR14 ;  /* 0x00000005040ea2a4 */ /* 0x000fe4000f8e020e */
[----:B------:R-:W-:Y:S01]  /*5200*/  @!UP2 UIMAD UR13, UR6, UR10, UR13 ;  /* 0x0000000a060da2a4 */ /* 0x000fe2000f8e020d */
[----:B------:R-:W-:Y:S11]  /*5210*/  BRA.U UP3, `(.L_x_98) ;  /* 0x0000000103107547 */ /* 0x000ff6000b800000 */
[----:B--2---:R-:W-:Y:S04]  /*5220*/  MOV R0, UR37 ;  /* 0x0000002500007c02 */ /* 0x004fe80008000f00 */
[----:B------:R-:W-:Y:S04]  /*5230*/  SHF.L.U32 R11, R0, 0x1f, RZ ;  /* 0x0000001f000b7819 */ /* 0x000fe800000006ff */
[----:B------:R-:W2:Y:S02]  /*5240*/  SYNCS.PHASECHK.TRANS64.TRYWAIT P2, [UR21+0x1a8], R11 ;  /* 0x0001a80bff0075a7 */ /* 0x000ea40008041115 */
[----:B--2---:R-:W-:Y:S05]  /*5250*/  @!P2 BRA `(.L_x_99) ;  /* 0x00000050004ca947 */ /* 0x004fea0003800000 */
.L_x_98:
[----:B------:R-:W-:Y:S05]  /*5260*/  @!P1 BRA `(.L_x_100) ;  /* 0x0000000000309947 */ /* 0x000fea0003800000 */
[----:B------:R-:W-:Y:S01]  /*5270*/  ISETP.NE.U32.AND P1, PT, R2, RZ, PT ;  /* 0x000000ff0200720c */ /* 0x000fe20003f25070 */
[----:B------:R-:W3:Y:S01]  /*5280*/  LDCU.64 UR4, c[0x0][0x358] ;  /* 0x00006b00ff0477ac */ /* 0x000ee20008000a00 */
[----:B------:R-:W-:Y:S02]  /*5290*/  IMAD.MOV.U32 R158, RZ, RZ, 0x1 ;  /* 0x00000001ff9e7424 */ /* 0x000fe400078e00ff */
[----:B------:R-:W-:Y:S11]  /*52a0*/  ISETP.NE.AND.EX P1, PT, R3, RZ, PT, P1 ;  /* 0x000000ff0300720c */ /* 0x000ff60003f25310 */
[----:B------:R-:W-:Y:S02]  /*52b0*/  @!UPT UIADD3 URZ, UPT, UPT, URZ, URZ, URZ ;  /* 0x000000fffffff290 */ /* 0x000fe4000fffe0ff */
[----:B--2---:R-:W2:Y:S01]  /*52c0*/  @P1 LDC.64 R10, c[0x0][0x888] ;  /* 0x00022200ff0a1b82 */ /* 0x004ea20000000a00 */
[----:B------:R-:W-:Y:S04]  /*52d0*/  @P1 IMAD R0, R4, UR36, RZ ;  /* 0x0000002404001c24 */ /* 0x000fe8000f8e02ff */
[----:B--2---:R-:W-:Y:S04]  /*52e0*/  @P1 IMAD.WIDE R10, R0, 0x4, R10 ;  /* 0x00000004000a1825 */ /* 0x004fe800078e020a */
[----:B------:R-:W-:Y:S01]  /*52f0*/  HFMA2 R0, -RZ, RZ, 0, 5.9604644775390625e-08 ;  /* 0x00000001ff007431 */ /* 0x000fe200000001ff */
[----:B---3-5:R3:W5:Y:S04]  /*5300*/  @P1 LDG.E R73, desc[UR4][R10.64] ;  /* 0x000000040a491981 */ /* 0x028768000c1e1900 */
[----:B------:R-:W-:Y:S01]  /*5310*/  @!P1 PRMT R158, R0, 0x7610, R158 ;  /* 0x00007610009e9816 */ /* 0x000fe2000000009e */
[----:B---3--:R-:W4:Y:S06]  /*5320*/  @!P1 LDC R73, c[0x0][0x880] ;  /* 0x00022000ff499b82 */ /* 0x008f2c0000000800 */
.L_x_100:
[----:B----45:R-:W-:Y:S01]  /*5330*/  @!P0 FSETP.EQ.AND P1, PT, R73, RZ, PT ;  /* 0x000000ff4900820b */ /* 0x030fe20003f22000 */
[----:B------:R-:W-:Y:S01]  /*5340*/  @!UPT UIADD3 URZ, UPT, UPT, URZ, URZ, URZ ;  /* 0x000000fffffff290 */ /* 0x000fe2000fffe0ff */
[----:B------:R-:W-:Y:S11]  /*5350*/  @!P0 BRA `(.L_x_101) ;  /* 0x0000000000188947 */ /* 0x000ff60003800000 */
[----:B------:R-:W-:Y:S02]  /*5360*/  LOP3.LUT P0, RZ, R158, 0xff, RZ, 0xc0, !PT ;  /* 0x000000ff9eff7812 */ /* 0x000fe4000780c0ff */
[----:B------:R-:W-:Y:S04]  /*5370*/  ISETP.NE.U32.AND P1, PT, R2, RZ, PT ;  /* 0x000000ff0200720c */ /* 0x000fe80003f25070 */
[----:B------:R-:W-:Y:S04]  /*5380*/  ISETP.NE.AND.EX P1, PT, R3, RZ, PT, P1 ;  /* 0x000000ff0300720c */ /* 0x000fe80003f25310 */
[----:B------:R-:W-:Y:S03]  /*5390*/  PLOP3.LUT P1, PT, P1, PT, PT, 0x8, 0x80 ;  /* 0x000000000080781c */ /* 0x000fe60000f2e170 */
[----:B------:R-:W-:Y:S11]  /*53a0*/  @P0 FSETP.EQ.AND P1, PT, R73, RZ, PT ;  /* 0x000000ff4900020b */ /* 0x000ff60003f22000 */
[----:B------:R-:W-:Y:S02]  /*53b0*/  @!UPT UIADD3 URZ, UPT, UPT, URZ, URZ, URZ ;  /* 0x000000fffffff290 */ /* 0x000fe4000fffe0ff */
.L_x_101:
[----:B------:R-:W3:Y:S01]  /*53c0*/  SYNCS.PHASECHK.TRANS64.TRYWAIT P2, [UR21+0x190], R9 ;  /* 0x00019009ff0075a7 */ /* 0x000ee20008041115 */
[----:B------:R-:W-:Y:S04]  /*53d0*/  ELECT P0, URZ, PT ;  /* 0x0000000000ff782f */ /* 0x000fe80003800000 */
[----:B------:R-:W-:Y:S11]  /*53e0*/  PLOP3.LUT P1, PT, P1, P0, PT, 0xf2, 0x2f ;  /* 0x00000000002f781c */ /* 0x000ff60000f21e72 */
[----:B------:R-:W-:Y:S02]  /*53f0*/  @!UPT UIADD3 URZ, UPT, UPT, URZ, URZ, URZ ;  /* 0x000000fffffff290 */ /* 0x000fe4000fffe0ff */
[----:B------:R-:W-:Y:S05]  /*5400*/  @!P1 IADD3 R8, P0, PT, R16, 0x580, RZ ;  /* 0x0000058010089810 */ /* 0x000fea0007f1e0ff */
[----:B------:R-:W-:Y:S01]  /*5410*/  @!P1 IMAD.X R6, RZ, RZ, R17, P0 ;  /* 0x000000ffff069224 */ /* 0x000fe200000e0611 */
[----:B---3--:R-:W-:Y:S07]  /*5420*/  @!P2 BRA `(.L_x_102) ;  /* 0x0000004c00f0a947 */ /* 0x008fee0003800000 */
.L_x_204:
[----:B------:R-:W-:Y:S01]  /*5430*/  @!P1 R2UR UR5, R8 ;  /* 0x00000000080592ca */ /* 0x000fe200000e0000 */
[----:B------:R-:W-:Y:S01]  /*5440*/  VOTEU.ALL UP0, P1 ;  /* 0x0000000000ff7886 */ /* 0x000fe20000800000 */
[----:B------:R-:W-:Y:S01]  /*5450*/  @!P1 R2UR UR4, R6 ;  /* 0x00000000060492ca */ /* 0x000fe200000e0000 */
[----:B--2---:R-:W-:Y:S01]  /*5460*/  @!P1 IMAD.MOV.U32 R0, RZ, RZ, 0x2000 ;  /* 0x00002000ff009424 */ /* 0x004fe200078e00ff */
[----:B------:R-:W-:Y:S01]  /*5470*/  UMOV UR8, 0x0 ;  /* 0x0000000000087882 */ /* 0x000fe20000000000 */
[----:B------:R-:W-:Y:S01]  /*5480*/  UMOV UR9, 0x10000000 ;  /* 0x1000000000097882 */ /* 0x000fe20000000000 */
[----:B------:R-:W-:Y:S01]  /*5490*/  @!UP0 UIADD3 UR16, UPT, UPT, UR21, 0x400, URZ ;  /* 0x0000040015108890 */ /* 0x000fe2000fffe0ff */
[----:B------:R-:W-:Y:S01]  /*54a0*/  VIADD R14, R14, 0x1 ;  /* 0x000000010e0e7836 */ /* 0x000fe20000000000 */
[----:B------:R-:W-:Y:S01]  /*54b0*/  VOTEU.ALL UP0, P1 ;  /* 0x0000000000ff7886 */ /* 0x000fe20000800000 */
[----:B------:R-:W-:Y:S01]  /*54c0*/  UMOV UR20, UR36 ;  /* 0x0000002400147c82 */ /* 0x000fe20008000000 */
[----:B------:R-:W-:Y:S03]  /*54d0*/  UPRMT UR6, UR45, 0x654, UR17 ;  /* 0x000006542d067896 */ /* 0x000fe60008000011 */
[----:B------:R-:W-:Y:S02]  /*54e0*/  IMAD.U32 R10, RZ, RZ, UR5 ;  /* 0x00000005ff0a7e24 */ /* 0x000fe4000f8e00ff */
[----:B------:R-:W-:Y:S03]  /*54f0*/  IMAD.U32 R11, RZ, RZ, UR4 ;  /* 0x00000004ff0b7e24 */ /* 0x000fe6000f8e00ff */
[----:B------:R-:W-:Y:S02]  /*5500*/  @!P1 R2UR UR4, R10 ;  /* 0x000000000a0492ca */ /* 0x000fe400000e0000 */
[----:B------:R-:W-:Y:S11]  /*5510*/  @!P1 R2UR UR5, R11 ;  /* 0x000000000b0592ca */ /* 0x000ff600000e0000 */
[----:B------:R-:W-:Y:S02]  /*5520*/  @!UPT UIADD3 URZ, UPT, UPT, URZ, URZ, URZ ;  /* 0x000000fffffff290 */ /* 0x000fe4000fffe0ff */
[----:B------:R2:W-:Y:S01]  /*5530*/  @!UP0 UTMALDG.3D [UR16], [UR4], desc[UR8] ;  /* 0x00000810040085b4 */ /* 0x0005e20008011000 */
[----:B------:R2:W-:Y:S01]  /*5540*/  @!P1 SYNCS.ARRIVE.TRANS64.RED.A0TR RZ, [UR21+0x180], R0 ;  /* 0x00018000ffff99a7 */ /* 0x0005e20008300415 */
[----:B------:R-:W-:Y:S01]  /*5550*/  SYNCS.ARRIVE.TRANS64.RED.A1T0 RZ, [UR6], RZ ;  /* 0x000000ffffff79a7 */ /* 0x000fe20008100406 */
[----:B------:R-:W3:Y:S02]  /*5560*/  SYNCS.PHASECHK.TRANS64.TRYWAIT P0, [UR21+0x198], R9 ;  /* 0x00019809ff0075a7 */ /* 0x000ee40008001115 */
[----:B--23--:R-:W-:Y:S05]  /*5570*/  @!P0 BRA `(.L_x_103) ;  /* 0x0000004c00b48947 */ /* 0x00cfea0003800000 */
.L_x_206:
[----:B------:R-:W-:Y:S01]  /*5580*/  @!P1 IADD3 R6, P0, PT, R16, 0x580, RZ ;  /* 0x0000058010069810 */ /* 0x000fe20007f1e0ff */
[----:B------:R-:W-:Y:S01]  /*5590*/  VOTEU.ALL UP0, P1 ;  /* 0x0000000000ff7886 */ /* 0x000fe20000800000 */
[----:B------:R-:W-:Y:S01]  /*55a0*/  UMOV UR6, 0x0 ;  /* 0x0000000000067882 */ /* 0x000fe20000000000 */
[----:B------:R-:W-:Y:S01]  /*55b0*/  UMOV UR7, 0x10000000 ;  /* 0x1000000000077882 */ /* 0x000fe20000000000 */
[----:B------:R-:W-:Y:S01]  /*55c0*/  @!P1 R2UR UR5, R6 ;  /* 0x00000000060592ca */ /* 0x000fe200000e0000 */
[----:B--2---:R-:W-:Y:S01]  /*55d0*/  @!P1 IMAD.X R0, RZ, RZ, R17, P0 ;  /* 0x000000ffff009224 */ /* 0x004fe200000e0611 */
[----:B------:R-:W-:Y:S01]  /*55e0*/  @!UP0 UIADD3 UR10, UPT, UPT, UR18, 0x40, URZ ;  /* 0x00000040120a8890 */ /* 0x000fe2000fffe0ff */
[----:B------:R-:W-:Y:S01]  /*55f0*/  R2UR UR16, R160 ;  /* 0x00000000a01072ca */ /* 0x000fe200000e0000 */
[----:B------:R-:W-:Y:S01]  /*5600*/  @!UP0 UIADD3 UR8, UPT, UPT, UR21, 0x2400, URZ ;  /* 0x0000240015088890 */ /* 0x000fe2000fffe0ff */
[----:B------:R-:W-:Y:S01]  /*5610*/  ISETP.NE.AND P0, PT, R14, 0x2, PT ;  /* 0x000000020e00780c */ /* 0x000fe20003f05270 */
[----:B------:R-:W-:Y:S01]  /*5620*/  @!UP0 UIADD3 UR9, UPT, UPT, UR21, 0x188, URZ ;  /* 0x0000018815098890 */ /* 0x000fe2000fffe0ff */
[----:B------:R-:W-:Y:S01]  /*5630*/  @!P1 R2UR UR4, R0 ;  /* 0x00000000000492ca */ /* 0x000fe200000e0000 */
[----:B------:R-:W-:Y:S01]  /*5640*/  VOTEU.ALL UP0, P1 ;  /* 0x0000000000ff7886 */ /* 0x000fe20000800000 */
[----:B------:R-:W-:Y:S01]  /*5650*/  UMOV UR11, UR19 ;  /* 0x00000013000b7c82 */ /* 0x000fe20008000000 */
[----:B------:R-:W-:Y:S01]  /*5660*/  UMOV UR12, UR36 ;  /* 0x00000024000c7c82 */ /* 0x000fe20008000000 */
[----:B------:R-:W-:Y:S01]  /*5670*/  SEL R0, RZ, 0x1, P0 ;  /* 0x00000001ff007807 */ /* 0x000fe20000000000 */
[----:B------:R-:W-:Y:S01]  /*5680*/  UIADD3 UR20, UPT, UPT, UR13, UR63, URZ ;  /* 0x0000003f0d147290 */ /* 0x000fe2000fffe0ff */
[----:B------:R-:W-:Y:S01]  /*5690*/  IMAD.U32 R8, RZ, RZ, UR5 ;  /* 0x00000005ff087e24 */ /* 0x000fe2000f8e00ff */
[----:B------:R-:W-:Y:S01]  /*56a0*/  LOP3.LUT R15, R15, 0x1, RZ, 0x3c, !PT ;  /* 0x000000010f0f7812 */ /* 0x000fe200078e3cff */
[----:B------:R-:W-:Y:S01]  /*56b0*/  UPLOP3.LUT UP3, UPT, UPT, UPT, UPT, 0x80, 0x8 ;  /* 0x000000000008789c */ /* 0x000fe20003f6f070 */
[----:B------:R-:W-:Y:S01]  /*56c0*/  LOP3.LUT R13, R13, R0, RZ, 0x3c, !PT ;  /* 0x000000000d0d7212 */ /* 0x000fe200078e3cff */
[----:B------:R-:W-:Y:S01]  /*56d0*/  UIADD3 UR16, UPT, UPT, UR14, UR16, URZ ;  /* 0x000000100e107290 */ /* 0x000fe2000fffe0ff */
[----:B------:R-:W-:Y:S01]  /*56e0*/  SEL R14, R14, RZ, P0 ;  /* 0x000000ff0e0e7207 */ /* 0x000fe20000000000 */
[----:B------:R-:W-:Y:S01]  /*56f0*/  UMOV UR36, UR26 ;  /* 0x0000001a00247c82 */ /* 0x000fe20008000000 */
[----:B------:R-:W-:Y:S01]  /*5700*/  IMAD.U32 R9, RZ, RZ, UR4 ;  /* 0x00000004ff097e24 */ /* 0x000fe2000f8e00ff */
[----:B------:R-:W-:Y:S04]  /*5710*/  @!P1 R2UR UR4, R8 ;  /* 0x00000000080492ca */ /* 0x000fe800000e0000 */
[----:B------:R-:W-:Y:S11]  /*5720*/  @!P1 R2UR UR5, R9 ;  /* 0x00000000090592ca */ /* 0x000ff600000e0000 */
[----:B------:R-:W-:Y:S02]  /*5730*/  @!UPT UIADD3 URZ, UPT, UPT, URZ, URZ, URZ ;  /* 0x000000fffffff290 */ /* 0x000fe4000fffe0ff */
[----:B------:R2:W-:Y:S01]  /*5740*/  @!UP0 UTMALDG.3D [UR8], [UR4], desc[UR6] ;  /* 0x00000608040085b4 */ /* 0x0005e20008011000 */
[----:B------:R2:W-:Y:S01]  /*5750*/  @!P1 SYNCS.ARRIVE.TRANS64.RED.A0TR RZ, [UR21+0x188], R7 ;  /* 0x00018807ffff99a7 */ /* 0x0005e20008300415 */
[----:B------:R-:W-:Y:S01]  /*5760*/  SYNCS.ARRIVE.TRANS64.RED.A1T0 RZ, [UR33], RZ ;  /* 0x000000ffffff79a7 */ /* 0x000fe20008100421 */
[----:B------:R-:W-:Y:S05]  /*5770*/  BRA.U UP1, `(.L_x_104) ;  /* 0xfffffff501247547 */ /* 0x000fea000b83ffff */
[----:B------:R-:W-:-:S04]  /*5780*/  SHF.L.U32 R3, R15, 0x1f, RZ ;  /* 0x0000001f0f037819 */ /* 0x000fc800000006ff */
[----:B------:R-:W3:Y:S02]  /*5790*/  SYNCS.PHASECHK.TRANS64.TRYWAIT P0, [UR21+0x190], R3 ;  /* 0x00019003ff0075a7 */ /* 0x000ee40008001115 */
[----:B---3--:R-:W-:Y:S05]  /*57a0*/  @!P0 BRA `(.L_x_105) ;  /* 0x0000004c00408947 */ /* 0x008fea0003800000 */
.L_x_208:
[----:B---3--:R-:W-:-:S07]  /*57b0*/  MOV R0, UR21 ;  /* 0x0000001500007c02 */ /* 0x008fce0008000f00 */
.L_x_106:
[----:B---3--:R-:W-:-:S04]  /*57c0*/  SHF.L.U32 R3, R15, 0x1f, RZ ;  /* 0x0000001f0f037819 */ /* 0x008fc800000006ff */
[----:B------:R3:W4:Y:S03]  /*57d0*/  SYNCS.PHASECHK.TRANS64.TRYWAIT P0, [R0+URZ+0x198], R3 ;  /* 0x00019803000075a7 */ /* 0x00072600080011ff */
[----:B----4-:R-:W-:Y:S05]  /*57e0*/  @!P0 NANOSLEEP.SYNCS 0x989680 ;  /* 0x009896800000895d */ /* 0x010fea0003900000 */
[----:B------:R-:W4:Y:S02]  /*57f0*/  @!P0 SYNCS.PHASECHK.TRANS64 P0, [R0+URZ+0x198], R3 ;  /* 0x00019803000085a7 */ /* 0x000f2400080010ff */
[----:B-12-4-:R-:W-:Y:S05]  /*5800*/  @P0 EXIT ;  /* 0x000000000000094d */ /* 0x016fea0003800000 */
[----:B------:R-:W-:Y:S05]  /*5810*/  BRA `(.L_x_106) ;  /* 0xfffffffc00e87947 */ /* 0x000fea000383ffff */
.L_x_95:
[----:B------:R-:W-:-:S06]  /*5820*/  UISETP.GE.AND UP0, UPT, UR17, 0x4, UPT ;  /* 0x000000041100788c */ /* 0x000fcc000bf06270 */
[----:B------:R-:W-:-:S13]  /*5830*/  PLOP3.LUT P0, PT, PT, PT, UP0, 0x80, 0x8 ;  /* 0x000000000008781c */ /* 0x000fda0003f0f008 */
[----:B------:R-:W-:Y:S05]  /*5840*/  @!P0 EXIT ;  /* 0x000000000000894d */ /* 0x000fea0003800000 */
[----:B------:R-:W-:Y:S01]  /*5850*/  BAR.SYNC.DEFER_BLOCKING 0x6, 0xa0 ;  /* 0x0182800000007b1d */ /* 0x000fe20000010000 */
[C---:B------:R-:W-:Y:S01]  /*5860*/  IMAD.SHL.U32 R4, R170.reuse, 0x40, RZ ;  /* 0x00000040aa047824 */ /* 0x040fe200078e00ff */
[C---:B------:R-:W-:Y:S01]  /*5870*/  LOP3.LUT R178, R170.reuse, 0x60, RZ, 0xc0, !PT ;  /* 0x00000060aab27812 */ /* 0x040fe200078ec0ff */
[C---:B------:R-:W-:Y:S01]  /*5880*/  IMAD.SHL.U32 R137, R170.reuse, 0x8, RZ ;  /* 0x00000008aa897824 */ /* 0x040fe200078e00ff */
[C---:B------:R-:W-:Y:S01]  /*5890*/  LOP3.LUT R176, R170.reuse, 0x2, RZ, 0xc0, !PT ;  /* 0x00000002aab07812 */ /* 0x040fe200078ec0ff */
[----:B------:R-:W-:Y:S01]  /*58a0*/  IMAD.U32 R69, R170, 0x10000, RZ ;  /* 0x00010000aa457824 */ /* 0x000fe200078e00ff */
[----:B------:R-:W-:Y:S02]  /*58b0*/  UMOV UR44, 0x400 ;  /* 0x00000400002c7882 */ /* 0x000fe40000000000 */
[----:B------:R-:W1:Y:S01]  /*58c0*/  LDC.64 R156, c[0x0][0x8b0] ;  /* 0x00022c00ff9c7b82 */ /* 0x000e620000000a00 */
[----:B------:R-:W-:Y:S01]  /*58d0*/  ULEA UR44, UR45, UR44, 0x18 ;  /* 0x0000002c2d2c7291 */ /* 0x000fe2000f8ec0ff */
[----:B------:R-:W-:Y:S01]  /*58e0*/  LOP3.LUT R6, R4, 0x180, RZ, 0xc0, !PT ;  /* 0x0000018004067812 */ /* 0x000fe200078ec0ff */
[----:B------:R-:W-:Y:S01]  /*58f0*/  HFMA2 R68, -RZ, RZ, 0, 0 ;  /* 0x00000000ff447431 */ /* 0x000fe200000001ff */
[----:B------:R-:W-:Y:S01]  /*5900*/  LOP3.LUT R69, R69, 0x600000, RZ, 0xc0, !PT ;  /* 0x0060000045457812 */ /* 0x000fe200078ec0ff */
[----:B------:R-:W-:Y:S01]  /*5910*/  UIADD3 UR4, UPT, UPT, UR44, 0x4400, URZ ;  /* 0x000044002c047890 */ /* 0x000fe2000fffe0ff */
[----:B------:R-:W-:Y:S01]  /*5920*/  LOP3.LUT R137, R6, 0x30, R137, 0xf8, !PT ;  /* 0x0000003006897812 */ /* 0x000fe200078ef889 */
[----:B------:R-:W-:Y:S01]  /*5930*/  IMAD.MOV.U32 R168, RZ, RZ, RZ ;  /* 0x000000ffffa87224 */ /* 0x000fe200078e00ff */
[----:B------:R-:W2:Y:S01]  /*5940*/  LDC.64 R138, c[0x0][0x8a8] ;  /* 0x00022a00ff8a7b82 */ /* 0x000ea20000000a00 */
[----:B------:R-:W-:Y:S01]  /*5950*/  LOP3.LUT R170, R170, 0x4, RZ, 0xc0, !PT ;  /* 0x00000004aaaa7812 */ /* 0x000fe200078ec0ff */
[----:B------:R-:W-:Y:S01]  /*5960*/  IMAD.MOV.U32 R162, RZ, RZ, RZ ;  /* 0x000000ffffa27224 */ /* 0x000fe200078e00ff */
[----:B------:R-:W-:-:S02]  /*5970*/  LOP3.LUT R137, R137, 0x1e40, R4, 0xf8, !PT ;  /* 0x00001e4089897812 */ /* 0x000fc400078ef804 */
[----:B------:R-:W-:Y:S01]  /*5980*/  CS2R R166, SRZ ;  /* 0x0000000000a67805 */ /* 0x000fe2000001ff00 */
[----:B------:R-:W-:Y:S01]  /*5990*/  IMAD.MOV.U32 R165, RZ, RZ, RZ ;  /* 0x000000ffffa57224 */ /* 0x000fe200078e00ff */
[----:B------:R-:W-:Y:S01]  /*59a0*/  IADD3 R169, PT, PT, -R170, 0x2, RZ ;  /* 0x00000002aaa97810 */ /* 0x000fe20007ffe1ff */
[----:B------:R-:W-:Y:S01]  /*59b0*/  IMAD.MOV R164, RZ, RZ, -R176 ;  /* 0x000000ffffa47224 */ /* 0x000fe200078e0ab0 */
[----:B------:R-:W-:Y:S01]  /*59c0*/  IADD3 R171, PT, PT, R137, UR44, RZ ;  /* 0x0000002c89ab7c10 */ /* 0x000fe2000fffe0ff */
[----:B------:R-:W3:Y:S01]  /*59d0*/  LDS R0, [UR44+0x260] ;  /* 0x0002602cff007984 */ /* 0x000ee20008000800 */
[----:B------:R-:W-:Y:S01]  /*59e0*/  IMAD.MOV R163, RZ, RZ, -R170 ;  /* 0x000000ffffa37224 */ /* 0x000fe200078e0aaa */
[----:B------:R-:W-:Y:S01]  /*59f0*/  MOV R177, UR4 ;  /* 0x0000000400b17c02 */ /* 0x000fe20008000f00 */
[----:B------:R-:W4:Y:S01]  /*5a00*/  LDCU UR58, c[0x0][0x370] ;  /* 0x00006e00ff3a77ac */ /* 0x000f220008000800 */
[----:B------:R-:W-:Y:S01]  /*5a10*/  VIADD R171, R171, 0x400 ;  /* 0x00000400abab7836 */ /* 0x000fe20000000000 */
[----:B------:R-:W1:Y:S01]  /*5a20*/  LDCU UR43, c[0x0][0xb0c] ;  /* 0x00016180ff2b77ac */ /* 0x000e620008000800 */
[----:B------:R-:W1:Y:S01]  /*5a30*/  LDCU UR39, c[0x0][0xb30] ;  /* 0x00016600ff2777ac */ /* 0x000e620008000800 */
[----:B------:R-:W1:Y:S01]  /*5a40*/  LDCU.64 UR56, c[0x0][0x888] ;  /* 0x00011100ff3877ac */ /* 0x000e620008000a00 */
[----:B------:R-:W1:Y:S01]  /*5a50*/  LDCU.64 UR40, c[0x0][0xb28] ;  /* 0x00016500ff2877ac */ /* 0x000e620008000a00 */
[----:B------:R-:W1:Y:S01]  /*5a60*/  LDCU.64 UR60, c[0x0][0x890] ;  /* 0x00011200ff3c77ac */ /* 0x000e620008000a00 */
[----:B------:R-:W1:Y:S01]  /*5a70*/  LDCU.128 UR52, c[0x0][0xb10] ;  /* 0x00016200ff3477ac */ /* 0x000e620008000c00 */
[----:B------:R-:W1:Y:S01]  /*5a80*/  LDCU UR47, c[0x0][0x374] ;  /* 0x00006e80ff2f77ac */ /* 0x000e620008000800 */
[----:B------:R-:W-:Y:S01]  /*5a90*/  UIADD3 UR62, UPT, UPT, UR44, 0x400, URZ ;  /* 0x000004002c3e7890 */ /* 0x000fe2000fffe0ff */
[----:B-1234-:R-:W-:-:S11]  /*5aa0*/  IMAD.IADD R69, R0, 0x1, R69 ;  /* 0x0000000100457824 */ /* 0x01efd600078e0245 */
.L_x_133:
[C---:B------:R-:W-:Y:S02]  /*5ab0*/  LEA R3, R162.reuse, UR44, 0x3 ;  /* 0x0000002ca2037c11 */ /* 0x040fe4000f8e18ff */
[----:B------:R-:W-:Y:S02]  /*5ac0*/  SHF.L.U32 R0, R167, 0x1f, RZ ;  /* 0x0000001fa7007819 */ /* 0x000fe400000006ff */
[----:B-1----:R-:W-:Y:S02]  /*5ad0*/  LEA R5, R162, UR44, 0x4 ;  /* 0x0000002ca2057c11 */ /* 0x002fe4000f8e20ff */
[----:B------:R-:W1:Y:S02]  /*5ae0*/  SYNCS.PHASECHK.TRANS64.TRYWAIT P0, [R3+URZ+0x1b0], R0 ;  /* 0x0001b000030075a7 */ /* 0x000e6400080011ff */
[----:B-1----:R-:W-:Y:S05]  /*5af0*/  @!P0 BRA `(.L_x_107) ;  /* 0x0000004800848947 */ /* 0x002fea0003800000 */
.L_x_209:
        /* <DEDUP_REMOVED lines=11> */
[----:B------:R-:W-:Y:S01]  /*5bb0*/  PLOP3.LUT P0, PT, PT, PT, UP1, 0x80, 0x8 ;  /* 0x000000000008781c */ /* 0x000fe20003f0f018 */
[----:B------:R-:W-:Y:S11]  /*5bc0*/  UP2UR UR46, UPR, URZ, 0x2 ;  /* 0x00000002ff2e7883 */ /* 0x000ff60008000000 */
[----:B------:R-:W-:Y:S01]  /*5bd0*/  @!UPT UIADD3 URZ, UPT, UPT, URZ, URZ, URZ ;  /* 0x000000fffffff290 */ /* 0x000fe2000fffe0ff */
[----:B-1----:R-:W-:Y:S02]  /*5be0*/  @P0 SHF.R.U32.HI R0, RZ, 0x10, R5 ;  /* 0x00000010ff000819 */ /* 0x002fe40000011605 */
        /* <DEDUP_REMOVED lines=12> */
[----:B------:R-:W2:Y:S01]  /*5cb0*/  LDCU UR12, c[0x0][0xb20] ;  /* 0x00016400ff0c77ac */ /* 0x000ea20008000800 */
[----:B------:R-:W-:Y:S02]  /*5cc0*/  UIMAD.WIDE.U32 UR4, UR47, UR55, URZ ;  /* 0x000000372f0472a5 */ /* 0x000fe4000f8e00ff */
[----:B------:R-:W-:Y:S02]  /*5cd0*/  UIMAD.WIDE.U32 UR6, UR58, UR52, URZ ;  /* 0x000000343a0672a5 */ /* 0x000fe4000f8e00ff */
[----:B------:R-:W-:Y:S02]  /*5ce0*/  UISETP.NE.AND UP0, UPT, UR54, 0x1, UPT ;  /* 0x000000013600788c */ /* 0x000fe4000bf05270 */
[----:B------:R-:W-:Y:S02]  /*5cf0*/  UIMAD.WIDE.U32 UR8, UR37, UR55, URZ ;  /* 0x00000037250872a5 */ /* 0x000fe4000f8e00ff */
[----:B------:R-:W-:Y:S02]  /*5d00*/  UIMAD.WIDE.U32 UR10, UR38, UR52, URZ ;  /* 0x00000034260a72a5 */ /* 0x000fe4000f8e00ff */
[----:B------:R-:W-:Y:S02]  /*5d10*/  UISETP.NE.AND UP1, UPT, UR43, 0x1, UPT ;  /* 0x000000012b00788c */ /* 0x000fe4000bf25270 */
[----:B------:R-:W-:Y:S01]  /*5d20*/  UISETP.NE.AND UP2, UPT, UR42, 0x1, UPT ;  /* 0x000000012a00788c */ /* 0x000fe2000bf45270 */
[----:B------:R-:W-:Y:S02]  /*5d30*/  UMOV UR4, UR5 ;  /* 0x0000000500047c82 */ /* 0x000fe40008000000 */
[----:B--2---:R-:W-:Y:S03]  /*5d40*/  USHF.R.U32.HI UR5, URZ, UR12, UR4 ;  /* 0x0000000cff057299 */ /* 0x004fe60008011604 */
[----:B------:R-:W-:Y:S02]  /*5d50*/  UMOV UR4, UR7 ;  /* 0x0000000700047c82 */ /* 0x000fe40008000000 */
[----:B------:R-:W-:Y:S02]  /*5d60*/  USHF.R.U32.HI UR7, URZ, UR53, UR4 ;  /* 0x00000035ff077299 */ /* 0x000fe40008011604 */
[----:B------:R-:W-:Y:S02]  /*5d70*/  USEL UR4, UR47, UR5, !UP0 ;  /* 0x000000052f047287 */ /* 0x000fe4000c000000 */
[----:B------:R-:W-:Y:S01]  /*5d80*/  USEL UR7, UR58, UR7, !UP1 ;  /* 0x000000073a077287 */ /* 0x000fe2000c800000 */
[----:B------:R-:W-:Y:S01]  /*5d90*/  UMOV UR5, UR9 ;  /* 0x0000000900057c82 */ /* 0x000fe20008000000 */
[----:B------:R-:W-:Y:S02]  /*5da0*/  UIMAD.WIDE.U32 UR8, UR4, UR40, URZ ;  /* 0x00000028040872a5 */ /* 0x000fe4000f8e00ff */
[----:B------:R-:W-:Y:S03]  /*5db0*/  USHF.R.U32.HI UR6, URZ, UR12, UR5 ;  /* 0x0000000cff067299 */ /* 0x000fe60008011605 */
[----:B------:R-:W-:Y:S01]  /*5dc0*/  UMOV UR5, UR11 ;  /* 0x0000000b00057c82 */ /* 0x000fe20008000000 */
[----:B------:R-:W-:Y:S02]  /*5dd0*/  UIMAD.WIDE.U32 UR10, UR7, UR40, URZ ;  /* 0x00000028070a72a5 */ /* 0x000fe4000f8e00ff */
[----:B------:R-:W-:Y:S02]  /*5de0*/  USHF.R.U32.HI UR12, URZ, UR53, UR5 ;  /* 0x00000035ff0c7299 */ /* 0x000fe40008011605 */
[----:B------:R-:W-:Y:S01]  /*5df0*/  USEL UR6, UR37, UR6, !UP0 ;  /* 0x0000000625067287 */ /* 0x000fe2000c000000 */
[----:B------:R-:W-:Y:S02]  /*5e00*/  UMOV UR5, UR9 ;  /* 0x0000000900057c82 */ /* 0x000fe40008000000 */
[----:B------:R-:W-:Y:S01]  /*5e10*/  UMOV UR10, UR11 ;  /* 0x0000000b000a7c82 */ /* 0x000fe20008000000 */
[----:B------:R-:W-:Y:S02]  /*5e20*/  @UP2 USHF.R.U32.HI UR4, URZ, UR41, UR5 ;  /* 0x00000029ff042299 */ /* 0x000fe40008011605 */
[----:B------:R-:W-:Y:S02]  /*5e30*/  @UP2 USHF.R.U32.HI UR7, URZ, UR41, UR10 ;  /* 0x00000029ff072299 */ /* 0x000fe4000801160a */
[----:B------:R-:W-:Y:S02]  /*5e40*/  UIMAD UR4, UR42, UR4, URZ ;  /* 0x000000042a0472a4 */ /* 0x000fe4000f8e02ff */
[----:B------:R-:W-:Y:S02]  /*5e50*/  UIMAD.WIDE.U32 UR10, UR6, UR40, URZ ;  /* 0x00000028060a72a5 */ /* 0x000fe4000f8e00ff */
[----:B------:R-:W-:Y:S02]  /*5e60*/  USEL UR5, UR38, UR12, !UP1 ;  /* 0x0000000c26057287 */ /* 0x000fe4000c800000 */
[----:B------:R-:W-:Y:S02]  /*5e70*/  UIMAD UR8, UR42, UR7, URZ ;  /* 0x000000072a0872a4 */ /* 0x000fe4000f8e02ff */
[----:B------:R-:W-:Y:S03]  /*5e80*/  UISETP.GE.AND UP0, UPT, UR6, UR4, UPT ;  /* 0x000000040600728c */ /* 0x000fe6000bf06270 */
[----:B------:R-:W-:Y:S01]  /*5e90*/  UMOV UR4, UR11 ;  /* 0x0000000b00047c82 */ /* 0x000fe20008000000 */
[----:B------:R-:W-:Y:S02]  /*5ea0*/  UISETP.GE.OR UP0, UPT, UR5, UR8, UP0 ;  /* 0x000000080500728c */ /* 0x000fe40008706670 */
[----:B------:R-:W-:Y:S02]  /*5eb0*/  USHF.R.U32.HI UR4, URZ, UR41, UR4 ;  /* 0x00000029ff047299 */ /* 0x000fe40008011604 */
[----:B------:R-:W-:Y:S02]  /*5ec0*/  UIMAD.WIDE.U32 UR8, UR5, UR40, URZ ;  /* 0x00000028050872a5 */ /* 0x000fe4000f8e00ff */
[----:B------:R-:W-:Y:S02]  /*5ed0*/  USEL UR11, UR6, UR4, !UP2 ;  /* 0x00000004060b7287 */ /* 0x000fe4000d000000 */
[----:B------:R-:W-:Y:S02]  /*5ee0*/  UIADD3 UR8, UPT, UPT, -UR5, URZ, URZ ;  /* 0x000000ff05087290 */ /* 0x000fe4000fffe1ff */
[----:B------:R-:W-:Y:S01]  /*5ef0*/  UIADD3 UR10, UPT, UPT, -UR11, URZ, URZ ;  /* 0x000000ff0b0a7290 */ /* 0x000fe2000fffe1ff */
[----:B------:R-:W-:Y:S01]  /*5f00*/  @!UP0 UMOV UR4, UR9 ;  /* 0x0000000900048c82 */ /* 0x000fe20008000000 */
[----:B------:R-:W-:Y:S02]  /*5f10*/  UIADD3 UR9, UPT, UPT, -UR6, URZ, URZ ;  /* 0x000000ff06097290 */ /* 0x000fe4000fffe1ff */
[----:B------:R-:W-:Y:S02]  /*5f20*/  @!UP0 USHF.R.U32.HI UR4, URZ, UR41, UR4 ;  /* 0x00000029ff048299 */ /* 0x000fe40008011604 */
[----:B------:R-:W-:Y:S02]  /*5f30*/  UIMAD UR10, UR42, UR10, UR6 ;  /* 0x0000000a2a0a72a4 */ /* 0x000fe4000f8e0206 */
[----:B------:R-:W-:Y:S04]  /*5f40*/  @!UP0 USEL UR4, UR5, UR4, !UP2 ;  /* 0x0000000405048287 */ /* 0x000fe8000d000000 */
[----:B------:R-:W-:Y:S02]  /*5f50*/  @!UP0 UIMAD UR10, UR7, UR10, UR4 ;  /* 0x0000000a070a82a4 */ /* 0x000fe4000f8e0204 */
[----:B------:R-:W-:Y:S02]  /*5f60*/  @!UP0 UIADD3 UR11, UPT, UPT, UR11, -UR4, URZ ;  /* 0x800000040b0b8290 */ /* 0x000fe4000fffe0ff */
[----:B------:R-:W-:Y:S02]  /*5f70*/  UIMAD UR7, UR43, UR8, UR38 ;  /* 0x000000082b0772a4 */ /* 0x000fe4000f8e0226 */
[----:B------:R-:W-:Y:S02]  /*5f80*/  @!UP0 UIMAD UR6, UR11, UR42, UR5 ;  /* 0x0000002a0b0682a4 */ /* 0x000fe4000f8e0205 */
[----:B------:R-:W-:Y:S01]  /*5f90*/  UIMAD UR4, UR54, UR9, UR37 ;  /* 0x00000009360472a4 */ /* 0x000fe2000f8e0225 */
[----:B------:R-:W-:Y:S02]  /*5fa0*/  @!UP0 UMOV UR5, UR10 ;  /* 0x0000000a00058c82 */ /* 0x000fe40008000000 */
[----:B------:R-:W-:Y:S02]  /*5fb0*/  UIMAD UR38, UR5, UR43, UR7 ;  /* 0x0000002b052672a4 */ /* 0x000fe4000f8e0207 */
[----:B------:R-:W-:Y:S11]  /*5fc0*/  UIMAD UR37, UR6, UR54, UR4 ;  /* 0x00000036062572a4 */ /* 0x000ff6000f8e0204 */
[----:B------:R-:W-:Y:S01]  /*5fd0*/  @!UPT UIADD3 URZ, UPT, UPT, URZ, URZ, URZ ;  /* 0x000000fffffff290 */ /* 0x000fe2000fffe0ff */
.L_x_108:
[----:B------:R-:W-:Y:S01]  /*5fe0*/  UISETP.NE.AND UP0, UPT, UR39, 0x1, UPT ;  /* 0x000000012700788c */ /* 0x000fe2000bf05270 */
[----:B------:R-:W-:Y:S01]  /*5ff0*/  IADD3 R162, PT, PT, R162, 0x1, RZ ;  /* 0x00000001a2a27810 */ /* 0x000fe20007ffe0ff */
[----:B------:R-:W-:Y:S02]  /*6000*/  USHF.L.U32 UR50, UR16, 0x7, URZ ;  /* 0x0000000710327899 */ /* 0x000fe400080006ff */
[----:B------:R-:W-:Y:S07]  /*6010*/  USHF.L.U32 UR49, UR20, 0x7, URZ ;  /* 0x0000000714317899 */ /* 0x000fee00080006ff */
[----:B------:R-:W2:Y:S01]  /*6020*/  @!UP0 LDCU.128 UR12, c[0x0][0xb10] ;  /* 0x00016200ff0c87ac */ /* 0x000ea20008000c00 */
[----:B------:R-:W3:Y:S01]  /*6030*/  @!UP0 LDCU UR5, c[0x0][0xb0c] ;  /* 0x00016180ff0587ac */ /* 0x000ee20008000800 */
[----:B------:R-:W4:Y:S01]  /*6040*/  @!UP0 LDCU UR10, c[0x0][0xb20] ;  /* 0x00016400ff0a87ac */ /* 0x000f220008000800 */
[----:B--2---:R-:W-:Y:S02]  /*6050*/  UIMAD.WIDE.U32 UR8, UR38, UR12, URZ ;  /* 0x0000000c260872a5 */ /* 0x004fe4000f8e00ff */
[----:B------:R-:W-:Y:S02]  /*6060*/  UIMAD.WIDE.U32 UR6, UR37, UR15, URZ ;  /* 0x0000000f250672a5 */ /* 0x000fe4000f8e00ff */
[----:B------:R-:W-:Y:S03]  /*6070*/  @!UP0 UISETP.NE.AND UP1, UPT, UR14, 0x1, UPT ;  /* 0x000000010e00888c */ /* 0x000fe6000bf25270 */
[----:B------:R-:W-:Y:S01]  /*6080*/  @!UP0 UMOV UR4, UR9 ;  /* 0x0000000900048c82 */ /* 0x000fe20008000000 */
[----:B---3--:R-:W-:Y:S02]  /*6090*/  @!UP0 UISETP.NE.AND UP2, UPT, UR5, 0x1, UPT ;  /* 0x000000010500888c */ /* 0x008fe4000bf45270 */
[----:B------:R-:W-:Y:S01]  /*60a0*/  @!UP0 USHF.R.U32.HI UR4, URZ, UR13, UR4 ;  /* 0x0000000dff048299 */ /* 0x000fe20008011604 */
[----:B------:R-:W-:Y:S02]  /*60b0*/  @!UP0 UMOV UR6, UR7 ;  /* 0x0000000700068c82 */ /* 0x000fe40008000000 */
[----:B----4-:R-:W-:Y:S02]  /*60c0*/  @!UP0 USHF.R.U32.HI UR6, URZ, UR10, UR6 ;  /* 0x0000000aff068299 */ /* 0x010fe40008011606 */
[----:B------:R-:W-:Y:S02]  /*60d0*/  @!UP0 USEL UR7, UR38, UR4, !UP2 ;  /* 0x0000000426078287 */ /* 0x000fe4000d000000 */
[----:B------:R-:W-:Y:S04]  /*60e0*/  @!UP0 USEL UR6, UR37, UR6, !UP1 ;  /* 0x0000000625068287 */ /* 0x000fe8000c800000 */
[----:B------:R-:W-:Y:S02]  /*60f0*/  @!UP0 UIADD3 UR4, UPT, UPT, -UR7, UR6, URZ ;  /* 0x0000000607048290 */ /* 0x000fe4000fffe1ff */
[----:B------:R-:W-:Y:S02]  /*6100*/  @!UP0 UIADD3 UR6, UPT, UPT, UR7, -UR6, URZ ;  /* 0x8000000607068290 */ /* 0x000fe4000fffe0ff */
[----:B------:R-:W-:Y:S02]  /*6110*/  @!UP0 UIMAD UR38, UR4, UR5, UR38 ;  /* 0x00000005042682a4 */ /* 0x000fe4000f8e0226 */
[----:B------:R-:W-:Y:S02]  /*6120*/  @!UP0 UIMAD UR37, UR6, UR14, UR37 ;  /* 0x0000000e062582a4 */ /* 0x000fe4000f8e0225 */
[----:B------:R-:W-:Y:S09]  /*6130*/  ULOP3.LUT UP0, URZ, UR62, 0x1b0, URZ, 0xc0, !UPT ;  /* 0x000001b03eff7892 */ /* 0x000ff2000f80c0ff */
[----:B------:R-:W-:Y:S05]  /*6140*/  BRA.U !UP0, `(.L_x_109) ;  /* 0x0000000108407547 */ /* 0x000fea000b800000 */
[----:B------:R-:W2:Y:S01]  /*6150*/  LDCU.64 UR8, c[0x4][0x80] ;  /* 0x01001000ff0877ac */ /* 0x000ea20008000a00 */
[----:B------:R-:W-:Y:S01]  /*6160*/  MOV R3, 0x0 ;  /* 0x0000000000037802 */ /* 0x000fe20000000f00 */
[----:B------:R-:W-:Y:S02]  /*6170*/  HFMA2 R12, -RZ, RZ, 0, 5.9604644775390625e-08 ;  /* 0x00000001ff0c7431 */ /* 0x000fe400000001ff */
[----:B------:R-:W-:Y:S02]  /*6180*/  IMAD.MOV.U32 R8, RZ, RZ, 0x70 ;  /* 0x00000070ff087424 */ /* 0x000fe400078e00ff */
[----:B------:R-:W-:Y:S01]  /*6190*/  IMAD.MOV.U32 R13, RZ, RZ, RZ ;  /* 0x000000ffff0d7224 */ /* 0x000fe200078e00ff */
[----:B------:R-:W3:Y:S01]  /*61a0*/  LDCU.64 UR6, c[0x4][0x88] ;  /* 0x01001100ff0677ac */ /* 0x000ee20008000a00 */
[----:B------:R-:W4:Y:S01]  /*61b0*/  LDC.64 R2, c[0x4][R3] ;  /* 0x0100000003027b82 */ /* 0x000f220000000a00 */
[----:B------:R-:W1:Y:S01]  /*61c0*/  LDCU.64 UR4, c[0x4][0x8] ;  /* 0x01000100ff0477ac */ /* 0x000e620008000a00 */
[----:B--2---:R-:W-:Y:S01]  /*61d0*/  MOV R5, UR9 ;  /* 0x0000000900057c02 */ /* 0x004fe20008000f00 */
[----:B------:R-:W-:Y:S01]  /*61e0*/  IMAD.U32 R4, RZ, RZ, UR8 ;  /* 0x00000008ff047e24 */ /* 0x000fe2000f8e00ff */
[----:B---3--:R-:W-:Y:S01]  /*61f0*/  MOV R7, UR7 ;  /* 0x0000000700077c02 */ /* 0x008fe20008000f00 */
[----:B------:R-:W-:Y:S01]  /*6200*/  IMAD.U32 R6, RZ, RZ, UR6 ;  /* 0x00000006ff067e24 */ /* 0x000fe2000f8e00ff */
[----:B-1----:R-:W-:Y:S01]  /*6210*/  MOV R11, UR5 ;  /* 0x00000005000b7c02 */ /* 0x002fe20008000f00 */
[----:B------:R-:W-:Y:S02]  /*6220*/  IMAD.U32 R10, RZ, RZ, UR4 ;  /* 0x00000004ff0a7e24 */ /* 0x000fe4000f8e00ff */
[----:B------:R-:W-:Y:S07]  /*6230*/  LEPC R20, `(.L_x_109) ;  /* 0x000000001014794e */ /* 0x000fee0000000000 */
[----:B----45:R-:W-:Y:S05]  /*6240*/  CALL.ABS.NOINC R2 ;  /* 0x0000000002007343 */ /* 0x030fea0003c00000 */
.L_x_109:
[----:B------:R-:W-:Y:S01]  /*6250*/  LOP3.LUT P0, RZ, R177, 0x1b0, RZ, 0xc0, !PT ;  /* 0x000001b0b1ff7812 */ /* 0x000fe2000780c0ff */
[----:B------:R-:W-:Y:S11]  /*6260*/  BSSY.RECONVERGENT B6, `(.L_x_110) ;  /* 0x0000013000067945 */ /* 0x000ff60003800200 */
[----:B------:R-:W-:Y:S01]  /*6270*/  @!UPT UIADD3 URZ, UPT, UPT, URZ, URZ, URZ ;  /* 0x000000fffffff290 */ /* 0x000fe2000fffe0ff */
[----:B------:R-:W-:Y:S05]  /*6280*/  @!P0 BRA `(.L_x_111) ;  /* 0x0000000000408947 */ /* 0x000fea0003800000 */
        /* <DEDUP_REMOVED lines=16> */
.L_x_111:
[----:B------:R-:W-:Y:S05]  /*6390*/  BSYNC.RECONVERGENT B6 ;  /* 0x0000000000067941 */ /* 0x000fea0003800200 */
.L_x_110:
[----:B------:R-:W-:Y:S01]  /*63a0*/  R2UR UR4, R161 ;  /* 0x00000000a10472ca */ /* 0x000fe200000e0000 */
[----:B------:R-:W-:Y:S01]  /*63b0*/  UISETP.NE.U32.AND UP0, UPT, UR60, URZ, UPT ;  /* 0x000000ff3c00728c */ /* 0x000fe2000bf05070 */
[----:B------:R-:W-:Y:S02]  /*63c0*/  ISETP.NE.U32.AND P4, PT, R156, RZ, PT ;  /* 0x000000ff9c00720c */ /* 0x000fe40003f85070 */
[----:B------:R-:W-:Y:S01]  /*63d0*/  ISETP.NE.U32.AND P2, PT, RZ, UR56, PT ;  /* 0x00000038ff007c0c */ /* 0x000fe2000bf45070 */
[----:B------:R-:W-:Y:S01]  /*63e0*/  UISETP.NE.AND.EX UP1, UPT, UR61, URZ, UPT, UP0 ;  /* 0x000000ff3d00728c */ /* 0x000fe2000bf25300 */
[----:B------:R-:W-:Y:S01]  /*63f0*/  ISETP.NE.AND.EX P4, PT, R157, RZ, PT, P4 ;  /* 0x000000ff9d00720c */ /* 0x000fe20003f85340 */
[----:B------:R-:W-:Y:S01]  /*6400*/  UPLOP3.LUT UP0, UPT, UPT, UPT, UPT, 0x40, 0x4 ;  /* 0x000000000004789c */ /* 0x000fe20003f0e870 */
[----:B------:R-:W-:Y:S05]  /*6410*/  ISETP.NE.AND.EX P2, PT, RZ, UR57, PT, P2 ;  /* 0x00000039ff007c0c */ /* 0x000fea000bf45320 */
[----:B------:R-:W-:Y:S06]  /*6420*/  UISETP.NE.AND UP2, UPT, UR4, URZ, UPT ;  /* 0x000000ff0400728c */ /* 0x000fec000bf45270 */
[----:B------:R-:W-:Y:S05]  /*6430*/  PLOP3.LUT P1, PT, PT, PT, UP2, 0x80, 0x8 ;  /* 0x000000000008781c */ /* 0x000fea0003f2f028 */
[----:B------:R-:W-:Y:S06]  /*6440*/  @UP2 UPLOP3.LUT UP0, UPT, UPT, UPT, UP1, 0x80, 0x8 ;  /* 0x000000000008289c */ /* 0x000fec0003f0f010 */
[----:B------:R-:W-:Y:S01]  /*6450*/  PLOP3.LUT P0, PT, PT, PT, UP0, 0x80, 0x8 ;  /* 0x000000000008781c */ /* 0x000fe20003f0f008 */
[----:B------:R-:W-:Y:S01]  /*6460*/  @!UPT UIADD3 URZ, UPT, UPT, URZ, URZ, URZ ;  /* 0x000000fffffff290 */ /* 0x000fe2000fffe0ff */
[----:B------:R-:W-:Y:S11]  /*6470*/  BRA.U !UP1, `(.L_x_112) ;  /* 0x00000001093c7547 */ /* 0x000ff6000b800000 */
[----:B------:R-:W-:Y:S01]  /*6480*/  UISETP.NE.U32.AND UP0, UPT, UR56, URZ, UPT ;  /* 0x000000ff3800728c */ /* 0x000fe2000bf05070 */
[----:B-1----:R-:W-:Y:S01]  /*6490*/  HFMA2 R0, -RZ, RZ, 0, 5.9604644775390625e-08 ;  /* 0x00000001ff007431 */ /* 0x002fe200000001ff */
[----:B------:R-:W1:Y:S01]  /*64a0*/  LDCU.64 UR8, c[0x0][0x358] ;  /* 0x00006b00ff0877ac */ /* 0x000e620008000a00 */
[----:B------:R-:W-:Y:S01]  /*64b0*/  IMAD.MOV.U32 R158, RZ, RZ, 0x1 ;  /* 0x00000001ff9e7424 */ /* 0x000fe200078e00ff */
[----:B------:R-:W-:Y:S06]  /*64c0*/  UISETP.NE.AND.EX UP0, UPT, UR57, URZ, UPT, UP0 ;  /* 0x000000ff3900728c */ /* 0x000fec000bf05300 */
[----:B------:R-:W-:Y:S05]  /*64d0*/  PLOP3.LUT P3, PT, PT, PT, UP0, 0x80, 0x8 ;  /* 0x000000000008781c */ /* 0x000fea0003f6f008 */
[----:B------:R-:W2:Y:S01]  /*64e0*/  @UP0 LDCU.64 UR4, c[0x0][0x888] ;  /* 0x00011100ff0407ac */ /* 0x000ea20008000a00 */
[----:B------:R-:W-:Y:S07]  /*64f0*/  @UP0 UIMAD UR6, UR36, UR60, URZ ;  /* 0x0000003c240602a4 */ /* 0x000fee000f8e02ff */
[----:B------:R-:W-:Y:S01]  /*6500*/  @!P3 PRMT R158, R0, 0x7610, R158 ;  /* 0x00007610009eb816 */ /* 0x000fe2000000009e */
[----:B--2---:R-:W-:Y:S06]  /*6510*/  @UP0 UIMAD.WIDE UR4, UR6, 0x4, UR4 ;  /* 0x00000004060408a5 */ /* 0x004fec000f8e0204 */
[----:B------:R-:W-:Y:S01]  /*6520*/  IMAD.U32 R2, RZ, RZ, UR4 ;  /* 0x00000004ff027e24 */ /* 0x000fe2000f8e00ff */
[----:B------:R-:W-:Y:S04]  /*6530*/  MOV R3, UR5 ;  /* 0x0000000500037c02 */ /* 0x000fe80008000f00 */
[----:B------:R-:W2:Y:S01]  /*6540*/  @!UP0 LDCU UR4, c[0x0][0x880] ;  /* 0x00011000ff0487ac */ /* 0x000ea20008000800 */
[----:B-1---5:R3:W5:Y:S02]  /*6550*/  @P3 LDG.E R73, desc[UR8][R2.64] ;  /* 0x0000000802493981 */ /* 0x022764000c1e1900 */
[----:B--23--:R-:W-:Y:S02]  /*6560*/  @!P3 IMAD.U32 R73, RZ, RZ, UR4 ;  /* 0x00000004ff49be24 */ /* 0x00cfe4000f8e00ff */
.L_x_112:
[----:B------:R-:W-:Y:S05]  /*6570*/  @!P4 BRA `(.L_x_113) ;  /* 0x000000000024c947 */ /* 0x000fea0003800000 */
[----:B------:R-:W-:Y:S01]  /*6580*/  ISETP.NE.U32.AND P3, PT, R138, RZ, PT ;  /* 0x000000ff8a00720c */ /* 0x000fe20003f65070 */
[----:B------:R-:W2:Y:S03]  /*6590*/  LDCU.64 UR4, c[0x0][0x358] ;  /* 0x00006b00ff0477ac */ /* 0x000ea60008000a00 */
[----:B------:R-:W-:Y:S11]  /*65a0*/  ISETP.NE.AND.EX P3, PT, R139, RZ, PT, P3 ;  /* 0x000000ff8b00720c */ /* 0x000ff60003f65330 */
[----:B------:R-:W-:Y:S02]  /*65b0*/  @!UPT UIADD3 URZ, UPT, UPT, URZ, URZ, URZ ;  /* 0x000000fffffff290 */ /* 0x000fe4000fffe0ff */
[----:B------:R-:W3:Y:S01]  /*65c0*/  @P3 LDC.64 R2, c[0x0][0x8a8] ;  /* 0x00022a00ff023b82 */ /* 0x000ee20000000a00 */
[----:B-1----:R-:W-:Y:S04]  /*65d0*/  @P3 IMAD R0, R156, UR36, RZ ;  /* 0x000000249c003c24 */ /* 0x002fe8000f8e02ff */
[----:B---3--:R-:W-:Y:S05]  /*65e0*/  @P3 IMAD.WIDE R2, R0, 0x4, R2 ;  /* 0x0000000400023825 */ /* 0x008fea00078e0202 */
[----:B--2--5:R2:W5:Y:S02]  /*65f0*/  @P3 LDG.E R70, desc[UR4][R2.64] ;  /* 0x0000000402463981 */ /* 0x024564000c1e1900 */
[----:B--2---:R-:W3:Y:S02]  /*6600*/  @!P3 LDC R70, c[0x0][0x8a0] ;  /* 0x00022800ff46bb82 */ /* 0x004ee40000000800 */
.L_x_113:
[----:B-----5:R-:W-:Y:S01]  /*6610*/  FSETP.NEU.AND P4, PT, R73, RZ, PT ;  /* 0x000000ff4900720b */ /* 0x020fe20003f8d000 */
[----:B------:R-:W-:Y:S01]  /*6620*/  BSSY B1, `(.L_x_114) ;  /* 0x0000047000017945 */ /* 0x000fe20003800000 */
[----:B------:R-:W-:Y:S01]  /*6630*/  SEL R7, RZ, 0xffffffff, P2 ;  /* 0xffffffffff077807 */ /* 0x000fe20001000000 */
[----:B------:R-:W-:Y:S01]  /*6640*/  IMAD.MOV.U32 R187, RZ, RZ, 0x1 ;  /* 0x00000001ffbb7424 */ /* 0x000fe200078e00ff */
[----:B------:R-:W-:Y:S01]  /*6650*/  LOP3.LUT P3, RZ, R158, 0xff, RZ, 0xc0, !PT ;  /* 0x000000ff9eff7812 */ /* 0x000fe2000786c0ff */
[----:B------:R-:W-:Y:S01]  /*6660*/  IMAD R71, R68, 0x80, R69 ;  /* 0x0000008044477824 */ /* 0x000fe200078e0245 */
[----:B-1----:R-:W-:Y:S02]  /*6670*/  @P1 SEL R0, RZ, 0xffffffff, P4 ;  /* 0xffffffffff001807 */ /* 0x002fe40002000000 */
[----:B------:R-:W-:Y:S02]  /*6680*/  CS2R R154, SRZ ;  /* 0x00000000009a7805 */ /* 0x000fe4000001ff00 */
[----:B------:R-:W-:Y:S02]  /*6690*/  LEA R3, R166, UR44, 0x3 ;  /* 0x0000002ca6037c11 */ /* 0x000fe4000f8e18ff */
[----:B------:R-:W-:Y:S02]  /*66a0*/  CS2R R152, SRZ ;  /* 0x0000000000987805 */ /* 0x000fe4000001ff00 */
[----:B------:R-:W-:Y:S02]  /*66b0*/  @P0 SEL R0, R7, R0, !P3 ;  /* 0x0000000007000207 */ /* 0x000fe40005800000 */
[----:B------:R-:W-:Y:S02]  /*66c0*/  CS2R R150, SRZ ;  /* 0x0000000000967805 */ /* 0x000fe4000001ff00 */
[----:B------:R-:W-:Y:S02]  /*66d0*/  LEA R186, R68, UR44, 0x3 ;  /* 0x0000002c44ba7c11 */ /* 0x000fe4000f8e18ff */
[----:B------:R-:W-:Y:S02]  /*66e0*/  CS2R R148, SRZ ;  /* 0x0000000000947805 */ /* 0x000fe4000001ff00 */
[----:B------:R-:W-:Y:S02]  /*66f0*/  @P1 LOP3.LUT R0, R0, 0x1, RZ, 0xc0, !PT ;  /* 0x0000000100001812 */ /* 0x000fe400078ec0ff */
[----:B------:R-:W-:Y:S02]  /*6700*/  CS2R R146, SRZ ;  /* 0x0000000000927805 */ /* 0x000fe4000001ff00 */
[----:B------:R-:W-:Y:S02]  /*6710*/  SHF.L.U32 R5, R168, 0x1f, RZ ;  /* 0x0000001fa8057819 */ /* 0x000fe400000006ff */
[----:B------:R-:W-:Y:S02]  /*6720*/  CS2R R144, SRZ ;  /* 0x0000000000907805 */ /* 0x000fe4000001ff00 */
[----:B------:R-:W-:Y:S02]  /*6730*/  ISETP.NE.U32.OR P6, PT, R0, 0x1, !P1 ;  /* 0x000000010000780c */ /* 0x000fe40004fc5470 */
[----:B------:R-:W-:Y:S02]  /*6740*/  CS2R R142, SRZ ;  /* 0x00000000008e7805 */ /* 0x000fe4000001ff00 */
[----:B------:R-:W-:Y:S02]  /*6750*/  PLOP3.LUT P2, PT, PT, PT, UP1, 0x80, 0x8 ;  /* 0x000000000008781c */ /* 0x000fe40003f4f018 */
[----:B------:R-:W-:Y:S02]  /*6760*/  CS2R R140, SRZ ;  /* 0x00000000008c7805 */ /* 0x000fe4000001ff00 */
[----:B------:R-:W-:Y:S02]  /*6770*/  SEL R0, RZ, 0xffffffff, P4 ;  /* 0xffffffffff007807 */ /* 0x000fe40002000000 */
[----:B------:R-:W-:Y:S03]  /*6780*/  P2R R172, PR, RZ, 0x40 ;  /* 0x00000040ffac7803 */ /* 0x000fe60000000000 */
[----:B------:R-:W-:Y:S04]  /*6790*/  @P6 SHF.L.U32 R2, R165, 0x1f, RZ ;  /* 0x0000001fa5026819 */ /* 0x000fe800000006ff */
[----:B------:R-:W-:Y:S01]  /*67a0*/  @P2 SEL R0, R7, R0, !P3 ;  /* 0x0000000007002207 */ /* 0x000fe20005800000 */
[----:B------:R-:W1:Y:S03]  /*67b0*/  @P6 SYNCS.PHASECHK.TRANS64.TRYWAIT P1, [R3+URZ+0x180], R2 ;  /* 0x00018002030065a7 */ /* 0x000e6600080211ff */
[----:B------:R-:W-:Y:S04]  /*67c0*/  LOP3.LUT R0, R0, 0x1, RZ, 0xc0, !PT ;  /* 0x0000000100007812 */ /* 0x000fe800078ec0ff */
[----:B------:R-:W-:Y:S04]  /*67d0*/  ISETP.NE.U32.AND P5, PT, R0, 0x1, PT ;  /* 0x000000010000780c */ /* 0x000fe80003fa5070 */
[----:B------:R-:W-:Y:S01]  /*67e0*/  P2R R192, PR, RZ, 0x20 ;  /* 0x00000020ffc07803 */ /* 0x000fe20000000000 */
[----:B------:R2:W4:Y:S01]  /*67f0*/  SYNCS.PHASECHK.TRANS64.TRYWAIT P0, [R186+URZ+0x1d0], R5 ;  /* 0x0001d005ba0075a7 */ /* 0x00052200080011ff */
[----:B-1----:R-:W-:Y:S01]  /*6800*/  @P6 SEL R187, RZ, 0x1, !P1 ;  /* 0x00000001ffbb6807 */ /* 0x002fe20004800000 */
[----:B--2---:R-:W-:Y:S06]  /*6810*/  @!P6 BRA `(.L_x_115) ;  /* 0x00000000009ce947 */ /* 0x004fec0003800000 */
[----:B------:R-:W-:Y:S01]  /*6820*/  @P5 IMAD R7, R166, 0x2000, R171 ;  /* 0x00002000a6075824 */ /* 0x000fe200078e02ab */
[----:B------:R-:W-:Y:S01]  /*6830*/  ISETP.NE.AND P1, PT, R187, RZ, PT ;  /* 0x000000ffbb00720c */ /* 0x000fe20003f25270 */
[----:B------:R-:W-:Y:S01]  /*6840*/  BSSY B0, `(.L_x_116) ;  /* 0x0000010000007945 */ /* 0x000fe20003800000 */
[----:B------:R-:W-:Y:S01]  /*6850*/  CS2R R142, SRZ ;  /* 0x00000000008e7805 */ /* 0x000fe2000001ff00 */
[--C-:B------:R-:W-:Y:S01]  /*6860*/  @P5 IMAD R6, R176, -0x10, R7.reuse ;  /* 0xfffffff0b0065824 */ /* 0x100fe200078e0207 */
[----:B------:R-:W-:Y:S01]  /*6870*/  CS2R R140, SRZ ;  /* 0x00000000008c7805 */ /* 0x000fe2000001ff00 */
[----:B------:R-:W-:Y:S01]  /*6880*/  @P5 IMAD R4, R170, -0x10, R7 ;  /* 0xfffffff0aa045824 */ /* 0x000fe200078e0207 */
[----:B------:R-:W-:Y:S01]  /*6890*/  CS2R R150, SRZ ;  /* 0x0000000000967805 */ /* 0x000fe2000001ff00 */
[----:B------:R-:W-:Y:S01]  /*68a0*/  @P5 IMAD R2, R169, 0x10, R6 ;  /* 0x00000010a9025824 */ /* 0x000fe200078e0206 */
[----:B------:R-:W-:Y:S02]  /*68b0*/  CS2R R148, SRZ ;  /* 0x0000000000947805 */ /* 0x000fe4000001ff00 */
[----:B------:R-:W-:Y:S02]  /*68c0*/  CS2R R146, SRZ ;  /* 0x0000000000927805 */ /* 0x000fe4000001ff00 */
[----:B------:R-:W-:Y:S02]  /*68d0*/  CS2R R144, SRZ ;  /* 0x0000000000907805 */ /* 0x000fe4000001ff00 */
[----:B------:R-:W-:Y:S02]  /*68e0*/  CS2R R154, SRZ ;  /* 0x00000000009a7805 */ /* 0x000fe4000001ff00 */
[----:B------:R-:W-:Y:S01]  /*68f0*/  CS2R R152, SRZ ;  /* 0x0000000000987805 */ /* 0x000fe2000001ff00 */
[----:B------:R-:W-:Y:S06]  /*6900*/  @P1 BRA `(.L_x_117) ;  /* 0x00000000000c1947 */ /* 0x000fec0003800000 */
[----:B------:R-:W-:Y:S04]  /*6910*/  SHF.L.U32 R0, R165, 0x1f, RZ ;  /* 0x0000001fa5007819 */ /* 0x000fe800000006ff */
[----:B------:R-:W1:Y:S02]  /*6920*/  SYNCS.PHASECHK.TRANS64.TRYWAIT P1, [R3+URZ+0x180], R0 ;  /* 0x00018000030075a7 */ /* 0x000e6400080211ff */
[----:B-1----:R-:W-:Y:S05]  /*6930*/  @!P1 BRA `(.L_x_118) ;  /* 0x0000003c00089947 */ /* 0x002fea0003800000 */
.L_x_117:
[----:B------:R-:W-:Y:S05]  /*6940*/  BSYNC B0 ;  /* 0x0000000000007941 */ /* 0x000fea0003800000 */
.L_x_116:
[----:B------:R-:W-:Y:S01]  /*6950*/  ISETP.NE.AND P1, PT, R192, RZ, PT ;  /* 0x000000ffc000720c */ /* 0x000fe20003f25270 */
[----:B-1----:R-:W-:Y:S02]  /*6960*/  VIADD R3, R3, 0x190 ;  /* 0x0000019003037836 */ /* 0x002fe40000000000 */
[----:B------:R-:W-:Y:S02]  /*6970*/  IMAD.U32 R0, RZ, RZ, UR45 ;  /* 0x0000002dff007e24 */ /* 0x000fe4000f8e00ff */
[----:B------:R-:W-:Y:S03]  /*6980*/  VIADD R166, R166, 0x1 ;  /* 0x00000001a6a67836 */ /* 0x000fe60000000000 */
[----:B------:R-:W-:Y:S05]  /*6990*/  PRMT R0, R0, 0x654, R3 ;  /* 0x0000065400007816 */ /* 0x000fea0000000003 */
[----:B------:R1:W2:Y:S04]  /*69a0*/  @P1 LDS.128 R140, [R7] ;  /* 0x00000000078c1984 */ /* 0x0002a80000000c00 */
[----:B------:R1:W1:Y:S04]  /*69b0*/  @P1 LDS.128 R148, [R4+0x20] ;  /* 0x0000200004941984 */ /* 0x0002680000000c00 */
[----:B------:R1:W1:Y:S04]  /*69c0*/  @P1 LDS.128 R144, [R6+0x10] ;  /* 0x0000100006901984 */ /* 0x0002680000000c00 */
[----:B------:R1:W1:Y:S01]  /*69d0*/  @P1 LDS.128 R152, [R2+0x10] ;  /* 0x0000100002981984 */ /* 0x0002620000000c00 */
[C---:B------:R-:W-:Y:S01]  /*69e0*/  ISETP.NE.AND P1, PT, R166.reuse, 0x2, PT ;  /* 0x00000002a600780c */ /* 0x040fe20003f25270 */
[----:B------:R-:W-:Y:S01]  /*69f0*/  @!PT LDS RZ, [RZ] ;  /* 0x00000000fffff984 */ /* 0x000fe20000000800 */
[----:B------:R-:W-:Y:S01]  /*6a00*/  @!PT LDS RZ, [RZ] ;  /* 0x00000000fffff984 */ /* 0x000fe20000000800 */
[----:B------:R-:W-:Y:S01]  /*6a10*/  @!PT LDS RZ, [RZ] ;  /* 0x00000000fffff984 */ /* 0x000fe20000000800 */
[----:B------:R-:W-:Y:S01]  /*6a20*/  @!PT LDS RZ, [RZ] ;  /* 0x00000000fffff984 */ /* 0x000fe20000000800 */
[----:B------:R5:W-:Y:S06]  /*6a30*/  MEMBAR.ALL.CTA ;  /* 0x0000000000007992 */ /* 0x000bec0000008000 */
[----:B-----5:R-:W5:Y:S01]  /*6a40*/  FENCE.VIEW.ASYNC.S ;  /* 0x00000000000073c6 */ /* 0x020f620000000000 */
[----:B------:R-:W-:Y:S01]  /*6a50*/  SEL R166, R166, RZ, P1 ;  /* 0x000000ffa6a67207 */ /* 0x000fe20000800000 */
[----:B-----5:R5:W-:Y:S02]  /*6a60*/  SYNCS.ARRIVE.TRANS64.RED.A1T0 RZ, [R0+URZ], RZ ;  /* 0x000000ff00ff79a7 */ /* 0x020be400081004ff */
[----:B-----5:R-:W-:Y:S04]  /*6a70*/  SEL R0, RZ, 0x1, P1 ;  /* 0x00000001ff007807 */ /* 0x020fe80000800000 */
[----:B--2---:R-:W-:Y:S02]  /*6a80*/  LOP3.LUT R165, R165, R0, RZ, 0x3c, !PT ;  /* 0x00000000a5a57212 */ /* 0x004fe400078e3cff */
.L_x_115:
[----:B------:R-:W-:Y:S05]  /*6a90*/  BSYNC B1 ;  /* 0x0000000000017941 */ /* 0x000fea0003800000 */
.L_x_114:
[----:B------:R-:W-:Y:S04]  /*6aa0*/  SHF.R.U32.HI R0, RZ, 0x15, R71 ;  /* 0x00000015ff007819 */ /* 0x000fe80000011647 */
[----:B------:R-:W-:Y:S01]  /*6ab0*/  LOP3.LUT P1, RZ, R0, 0x3, R159, 0x48, !PT ;  /* 0x0000000300ff7812 */ /* 0x000fe2000782489f */
[----:B------:R-:W-:Y:S01]  /*6ac0*/  @!UPT UIADD3 URZ, UPT, UPT, URZ, URZ, URZ ;  /* 0x000000fffffff290 */ /* 0x000fe2000fffe0ff */
[----:B----4-:R-:W-:Y:S11]  /*6ad0*/  @P0 BRA `(.L_x_119) ;  /* 0x0000000000080947 */ /* 0x010ff60003800000 */
[----:B------:R-:W2:Y:S02]  /*6ae0*/  SYNCS.PHASECHK.TRANS64.TRYWAIT P0, [R186+URZ+0x1d0], R5 ;  /* 0x0001d005ba0075a7 */ /* 0x000ea400080011ff */
[----:B--2---:R-:W-:Y:S05]  /*6af0*/  @!P0 BRA `(.L_x_120) ;  /* 0x0000003800ac8947 */ /* 0x004fea0003800000 */
.L_x_119:
[----:B------:R-:W-:Y:S04]  /*6b00*/  BSSY.RECONVERGENT B6, `(.L_x_121) ;  /* 0x0000012000067945 */ /* 0x000fe80003800200 */
[----:B------:R-:W-:Y:S05]  /*6b10*/  @!P1 BRA `(.L_x_122) ;  /* 0x0000000000409947 */ /* 0x000fea0003800000 */
[----:B------:R-:W2:Y:S01]  /*6b20*/  LDCU.64 UR8, c[0x4][0x70] ;  /* 0x01000e00ff0877ac */ /* 0x000ea20008000a00 */
[----:B------:R-:W-:Y:S01]  /*6b30*/  MOV R3, 0x0 ;  /* 0x0000000000037802 */ /* 0x000fe20000000f00 */
[----:B------:R-:W-:Y:S02]  /*6b40*/  HFMA2 R12, -RZ, RZ, 0, 5.9604644775390625e-08 ;  /* 0x00000001ff0c7431 */ /* 0x000fe400000001ff */
[----:B------:R-:W-:Y:S02]  /*6b50*/  IMAD.MOV.U32 R8, RZ, RZ, 0x192 ;  /* 0x00000192ff087424 */ /* 0x000fe400078e00ff */
[----:B------:R-:W-:Y:S01]  /*6b60*/  IMAD.MOV.U32 R13, RZ, RZ, RZ ;  /* 0x000000ffff0d7224 */ /* 0x000fe200078e00ff */
[----:B------:R-:W4:Y:S01]  /*6b70*/  LDCU.64 UR6, c[0x4][0x78] ;  /* 0x01000f00ff0677ac */ /* 0x000f220008000a00 */
[----:B-1----:R-:W1:Y:S01]  /*6b80*/  LDC.64 R2, c[0x4][R3] ;  /* 0x0100000003027b82 */ /* 0x002e620000000a00 */
[----:B------:R-:W5:Y:S01]  /*6b90*/  LDCU.64 UR4, c[0x4][0x10] ;  /* 0x01000200ff0477ac */ /* 0x000f620008000a00 */
[----:B--2---:R-:W-:Y:S01]  /*6ba0*/  MOV R5, UR9 ;  /* 0x0000000900057c02 */ /* 0x004fe20008000f00 */
[----:B------:R-:W-:Y:S01]  /*6bb0*/  IMAD.U32 R4, RZ, RZ, UR8 ;  /* 0x00000008ff047e24 */ /* 0x000fe2000f8e00ff */
[----:B----4-:R-:W-:Y:S01]  /*6bc0*/  MOV R7, UR7 ;  /* 0x0000000700077c02 */ /* 0x010fe20008000f00 */
[----:B------:R-:W-:Y:S01]  /*6bd0*/  IMAD.U32 R6, RZ, RZ, UR6 ;  /* 0x00000006ff067e24 */ /* 0x000fe2000f8e00ff */
[----:B-----5:R-:W-:Y:S01]  /*6be0*/  MOV R11, UR5 ;  /* 0x00000005000b7c02 */ /* 0x020fe20008000f00 */
[----:B------:R-:W-:Y:S02]  /*6bf0*/  IMAD.U32 R10, RZ, RZ, UR4 ;  /* 0x00000004ff0a7e24 */ /* 0x000fe4000f8e00ff */
[----:B------:R-:W-:Y:S07]  /*6c00*/  LEPC R20, `(.L_x_122) ;  /* 0x000000001014794e */ /* 0x000fee0000000000 */
[----:B-1-3--:R-:W-:Y:S05]  /*6c10*/  CALL.ABS.NOINC R2 ;  /* 0x0000000002007343 */ /* 0x00afea0003c00000 */
.L_x_122:
[----:B------:R-:W-:Y:S05]  /*6c20*/  BSYNC.RECONVERGENT B6 ;  /* 0x0000000000067941 */ /* 0x000fea0003800200 */
.L_x_121:
[-C--:B------:R-:W-:Y:S01]  /*6c30*/  F2FP.F16.E4M3.UNPACK_B R74, R140.reuse ;  /* 0x0000008cff4a723e */ /* 0x080fe200020006ff */
[----:B------:R-:W-:Y:S05]  /*6c40*/  WARPSYNC.ALL ;  /* 0x0000000000007948 */ /* 0x000fea0003800000 */
[----:B------:R-:W-:Y:S01]  /*6c50*/  R2UR UR4, R71 ;  /* 0x00000000470472ca */ /* 0x000fe200000e0000 */
[--C-:B------:R-:W-:Y:S01]  /*6c60*/  HADD2.F32 R72, -RZ, R74.reuse.H0_H0 ;  /* 0x2000004aff487230 */ /* 0x100fe20000004100 */
[----:B------:R-:W-:Y:S01]  /*6c70*/  F2FP.F16.E4M3.UNPACK_B R76, R140.H1 ;  /* 0x0000008cff4c723e */ /* 0x000fe200030006ff */
[----:B------:R-:W-:Y:S01]  /*6c80*/  HADD2.F32 R75, -RZ, R74.H1_H1 ;  /* 0x3000004aff4b7230 */ /* 0x000fe20000004100 */
[-C--:B------:R-:W-:Y:S01]  /*6c90*/  F2FP.F16.E4M3.UNPACK_B R78, R141.reuse ;  /* 0x0000008dff4e723e */ /* 0x080fe200020006ff */
[----:B------:R-:W-:Y:S01]  /*6ca0*/  BSSY.RECONVERGENT B0, `(.L_x_123) ;  /* 0x000011d000007945 */ /* 0x000fe20003800200 */
[----:B------:R-:W-:Y:S01]  /*6cb0*/  F2FP.F16.E4M3.UNPACK_B R80, R141.H1 ;  /* 0x0000008dff50723e */ /* 0x000fe200030006ff */
[----:B------:R-:W-:Y:S01]  /*6cc0*/  HADD2.F32 R74, -RZ, R76.H0_H0 ;  /* 0x2000004cff4a7230 */ /* 0x000fe20000004100 */
[-C--:B------:R-:W-:Y:S01]  /*6cd0*/  F2FP.F16.E4M3.UNPACK_B R82, R142.reuse ;  /* 0x0000008eff52723e */ /* 0x080fe200020006ff */
[--C-:B------:R-:W-:Y:S01]  /*6ce0*/  HADD2.F32 R77, -RZ, R78.reuse.H0_H0 ;  /* 0x2000004eff4d7230 */ /* 0x100fe20000004100 */
[----:B------:R-:W-:Y:S01]  /*6cf0*/  F2FP.F16.E4M3.UNPACK_B R84, R142.H1 ;  /* 0x0000008eff54723e */ /* 0x000fe200030006ff */
[----:B------:R-:W-:Y:S01]  /*6d00*/  HADD2.F32 R78, -RZ, R78.H1_H1 ;  /* 0x3000004eff4e7230 */ /* 0x000fe20000004100 */
[-C--:B------:R-:W-:Y:S01]  /*6d10*/  F2FP.F16.E4M3.UNPACK_B R86, R143.reuse ;  /* 0x0000008fff56723e */ /* 0x080fe200020006ff */
[----:B-12---:R-:W3:Y:S01]  /*6d20*/  LDTM.x64 R4, tmem[UR4] ;  /* 0x00000004000479ee */ /* 0x006ee20008340000 */
[----:B------:R-:W-:Y:S01]  /*6d30*/  F2FP.F16.E4M3.UNPACK_B R88, R143.H1 ;  /* 0x0000008fff58723e */ /* 0x000fe200030006ff */
[----:B------:R-:W-:Y:S01]  /*6d40*/  HADD2.F32 R76, -RZ, R76.H1_H1 ;  /* 0x3000004cff4c7230 */ /* 0x000fe20000004100 */
[-C--:B------:R-:W-:Y:S01]  /*6d50*/  F2FP.F16.E4M3.UNPACK_B R90, R144.reuse ;  /* 0x00000090ff5a723e */ /* 0x080fe200020006ff */
[----:B------:R-:W-:Y:S01]  /*6d60*/  HADD2.F32 R79, -RZ, R80.H0_H0 ;  /* 0x20000050ff4f7230 */ /* 0x000fe20000004100 */
[----:B------:R-:W-:Y:S01]  /*6d70*/  F2FP.F16.E4M3.UNPACK_B R92, R144.H1 ;  /* 0x00000090ff5c723e */ /* 0x000fe200030006ff */
[--C-:B------:R-:W-:Y:S01]  /*6d80*/  HADD2.F32 R81, -RZ, R82.reuse.H0_H0 ;  /* 0x20000052ff517230 */ /* 0x100fe20000004100 */
[----:B------:R-:W-:Y:S01]  /*6d90*/  ISETP.NE.AND P6, PT, R172, RZ, PT ;  /* 0x000000ffac00720c */ /* 0x000fe20003fc5270 */
[----:B------:R-:W-:Y:S01]  /*6da0*/  HADD2.F32 R82, -RZ, R82.H1_H1 ;  /* 0x30000052ff527230 */ /* 0x000fe20000004100 */
[----:B------:R-:W-:Y:S01]  /*6db0*/  SHF.L.U32 R194, R164, 0x4, RZ ;  /* 0x00000004a4c27819 */ /* 0x000fe200000006ff */
[--C-:B------:R-:W-:Y:S01]  /*6dc0*/  HADD2.F32 R85, -RZ, R86.reuse.H0_H0 ;  /* 0x20000056ff557230 */ /* 0x100fe20000004100 */
[----:B------:R-:W-:Y:S01]  /*6dd0*/  SHF.L.U32 R202, R163, 0x4, RZ ;  /* 0x00000004a3ca7819 */ /* 0x000fe200000006ff */
[----:B------:R-:W-:Y:S01]  /*6de0*/  HADD2.F32 R86, -RZ, R86.H1_H1 ;  /* 0x30000056ff567230 */ /* 0x000fe20000004100 */
[C---:B------:R-:W-:Y:S01]  /*6df0*/  IADD3 R179, PT, PT, R171.reuse, R194, RZ ;  /* 0x000000c2abb37210 */ /* 0x040fe20007ffe0ff */
[--C-:B------:R-:W-:Y:S01]  /*6e00*/  HADD2.F32 R89, -RZ, R90.reuse.H0_H0 ;  /* 0x2000005aff597230 */ /* 0x100fe20000004100 */
[----:B------:R-:W-:Y:S01]  /*6e10*/  IADD3 R185, PT, PT, R171, R202, RZ ;  /* 0x000000caabb97210 */ /* 0x000fe20007ffe0ff */
[----:B------:R-:W-:Y:S01]  /*6e20*/  HADD2.F32 R90, -RZ, R90.H1_H1 ;  /* 0x3000005aff5a7230 */ /* 0x000fe20000004100 */
[----:B------:R-:W-:Y:S01]  /*6e30*/  SHF.L.U32 R200, R169, 0x4, RZ ;  /* 0x00000004a9c87819 */ /* 0x000fe200000006ff */
[----:B------:R-:W-:Y:S01]  /*6e40*/  HADD2.F32 R80, -RZ, R80.H1_H1 ;  /* 0x30000050ff507230 */ /* 0x000fe20000004100 */
[----:B------:R-:W-:Y:S01]  /*6e50*/  F2FP.F16.E4M3.UNPACK_B R94, R145 ;  /* 0x00000091ff5e723e */ /* 0x000fe200020006ff */
[--C-:B------:R-:W-:Y:S01]  /*6e60*/  HADD2.F32 R83, -RZ, R84.reuse.H0_H0 ;  /* 0x20000054ff537230 */ /* 0x100fe20000004100 */
[----:B------:R-:W-:Y:S01]  /*6e70*/  IADD3 R184, PT, PT, R200, R179, RZ ;  /* 0x000000b3c8b87210 */ /* 0x000fe20007ffe0ff */
[----:B------:R-:W-:Y:S01]  /*6e80*/  HADD2.F32 R84, -RZ, R84.H1_H1 ;  /* 0x30000054ff547230 */ /* 0x000fe20000004100 */
[----:B------:R-:W-:Y:S01]  /*6e90*/  F2FP.F16.E4M3.UNPACK_B R98, R146 ;  /* 0x00000092ff62723e */ /* 0x000fe200020006ff */
[C---:B---3--:R-:W-:Y:S01]  /*6ea0*/  FMUL R0, R70.reuse, R4 ;  /* 0x0000000446007220 */ /* 0x048fe20000400000 */
[C---:B------:R-:W-:Y:S01]  /*6eb0*/  FMUL R2, R70.reuse, R5 ;  /* 0x0000000546027220 */ /* 0x040fe20000400000 */
[C---:B------:R-:W-:Y:S01]  /*6ec0*/  FMUL R4, R70.reuse, R8 ;  /* 0x0000000846047220 */ /* 0x040fe20000400000 */
[C---:B------:R-:W-:Y:S01]  /*6ed0*/  FMUL R5, R70.reuse, R9 ;  /* 0x0000000946057220 */ /* 0x040fe20000400000 */
[C---:B------:R-:W-:Y:S01]  /*6ee0*/  FFMA R0, R73.reuse, R72, R0 ;  /* 0x0000004849007223 */ /* 0x040fe20000000000 */
[C---:B------:R-:W-:Y:S01]  /*6ef0*/  FFMA R2, R73.reuse, R75, R2 ;  /* 0x0000004b49027223 */ /* 0x040fe20000000002 */
[C---:B------:R-:W-:Y:S01]  /*6f00*/  FMUL R8, R70.reuse, R12 ;  /* 0x0000000c46087220 */ /* 0x040fe20000400000 */
[C---:B------:R-:W-:Y:S01]  /*6f10*/  FMUL R9, R70.reuse, R13 ;  /* 0x0000000d46097220 */ /* 0x040fe20000400000 */
[C---:B------:R-:W-:Y:S01]  /*6f20*/  FMUL R12, R70.reuse, R16 ;  /* 0x00000010460c7220 */ /* 0x040fe20000400000 */
[C---:B------:R-:W-:Y:S01]  /*6f30*/  FMUL R13, R70.reuse, R17 ;  /* 0x00000011460d7220 */ /* 0x040fe20000400000 */
[C---:B------:R-:W-:Y:S01]  /*6f40*/  FMUL R16, R70.reuse, R20 ;  /* 0x0000001446107220 */ /* 0x040fe20000400000 */
[C---:B------:R-:W-:Y:S01]  /*6f50*/  FMUL R17, R70.reuse, R21 ;  /* 0x0000001546117220 */ /* 0x040fe20000400000 */
[--C-:B------:R-:W-:Y:S02]  /*6f60*/  HADD2.F32 R93, -RZ, R94.reuse.H0_H0 ;  /* 0x2000005eff5d7230 */ /* 0x100fe40000004100 */
[C---:B------:R-:W-:Y:S01]  /*6f70*/  FMUL R20, R70.reuse, R24 ;  /* 0x0000001846147220 */ /* 0x040fe20000400000 */
[----:B------:R-:W-:Y:S02]  /*6f80*/  HADD2.F32 R94, -RZ, R94.H1_H1 ;  /* 0x3000005eff5e7230 */ /* 0x000fe40000004100 */
[C---:B------:R-:W-:Y:S01]  /*6f90*/  FMUL R21, R70.reuse, R25 ;  /* 0x0000001946157220 */ /* 0x040fe20000400000 */
[--C-:B------:R-:W-:Y:S02]  /*6fa0*/  HADD2.F32 R97, -RZ, R98.reuse.H0_H0 ;  /* 0x20000062ff617230 */ /* 0x100fe40000004100 */
[C---:B------:R-:W-:Y:S01]  /*6fb0*/  FMUL R24, R70.reuse, R28 ;  /* 0x0000001c46187220 */ /* 0x040fe20000400000 */
[----:B------:R-:W-:Y:S02]  /*6fc0*/  HADD2.F32 R98, -RZ, R98.H1_H1 ;  /* 0x30000062ff627230 */ /* 0x000fe40000004100 */
[C---:B------:R-:W-:Y:S01]  /*6fd0*/  FMUL R25, R70.reuse, R29 ;  /* 0x0000001d46197220 */ /* 0x040fe20000400000 */
[C---:B------:R-:W-:Y:S01]  /*6fe0*/  FMUL R28, R70.reuse, R32 ;  /* 0x00000020461c7220 */ /* 0x040fe20000400000 */
[C---:B------:R-:W-:Y:S01]  /*6ff0*/  FMUL R29, R70.reuse, R33 ;  /* 0x00000021461d7220 */ /* 0x040fe20000400000 */
[C---:B------:R-:W-:Y:S01]  /*7000*/  FMUL R32, R70.reuse, R36 ;  /* 0x0000002446207220 */ /* 0x040fe20000400000 */
[----:B------:R-:W-:Y:S01]  /*7010*/  F2FP.F16.E4M3.UNPACK_B R96, R145.H1 ;  /* 0x00000091ff60723e */ /* 0x000fe200030006ff */
[C---:B------:R-:W-:Y:S01]  /*7020*/  FMUL R33, R70.reuse, R37 ;  /* 0x0000002546217220 */ /* 0x040fe20000400000 */
[C---:B------:R-:W-:Y:S01]  /*7030*/  FMUL R36, R70.reuse, R40 ;  /* 0x0000002846247220 */ /* 0x040fe20000400000 */
[----:B------:R-:W-:Y:S01]  /*7040*/  F2FP.F16.E4M3.UNPACK_B R100, R146.H1 ;  /* 0x00000092ff64723e */ /* 0x000fe200030006ff */
[C---:B------:R-:W-:Y:S01]  /*7050*/  FMUL R37, R70.reuse, R41 ;  /* 0x0000002946257220 */ /* 0x040fe20000400000 */
[C---:B------:R-:W-:Y:S01]  /*7060*/  FMUL R40, R70.reuse, R44 ;  /* 0x0000002c46287220 */ /* 0x040fe20000400000 */
[----:B------:R-:W-:Y:S01]  /*7070*/  F2FP.F16.E4M3.UNPACK_B R102, R147 ;  /* 0x00000093ff66723e */ /* 0x000fe200020006ff */
[C---:B------:R-:W-:Y:S01]  /*7080*/  FMUL R41, R70.reuse, R45 ;  /* 0x0000002d46297220 */ /* 0x040fe20000400000 */
[C---:B------:R-:W-:Y:S01]  /*7090*/  FMUL R44, R70.reuse, R48 ;  /* 0x00000030462c7220 */ /* 0x040fe20000400000 */
[----:B------:R-:W-:Y:S01]  /*70a0*/  F2FP.F16.E4M3.UNPACK_B R104, R147.H1 ;  /* 0x00000093ff68723e */ /* 0x000fe200030006ff */
[C---:B------:R-:W-:Y:S01]  /*70b0*/  FMUL R45, R70.reuse, R49 ;  /* 0x00000031462d7220 */ /* 0x040fe20000400000 */
[--C-:B------:R-:W-:Y:S02]  /*70c0*/  HADD2.F32 R101, -RZ, R102.reuse.H0_H0 ;  /* 0x20000066ff657230 */ /* 0x100fe40000004100 */
[C---:B------:R-:W-:Y:S01]  /*70d0*/  FMUL R48, R70.reuse, R52 ;  /* 0x0000003446307220 */ /* 0x040fe20000400000 */
[----:B------:R-:W-:Y:S01]  /*70e0*/  F2FP.F16.E4M3.UNPACK_B R106, R148 ;  /* 0x00000094ff6a723e */ /* 0x000fe200020006ff */
[----:B------:R-:W-:Y:S02]  /*70f0*/  HADD2.F32 R102, -RZ, R102.H1_H1 ;  /* 0x30000066ff667230 */ /* 0x000fe40000004100 */
[C---:B------:R-:W-:Y:S01]  /*7100*/  FMUL R49, R70.reuse, R53 ;  /* 0x0000003546317220 */ /* 0x040fe20000400000 */
[C---:B------:R-:W-:Y:S01]  /*7110*/  FMUL R52, R70.reuse, R56 ;  /* 0x0000003846347220 */ /* 0x040fe20000400000 */
[----:B------:R-:W-:Y:S01]  /*7120*/  F2FP.F16.E4M3.UNPACK_B R108, R148.H1 ;  /* 0x00000094ff6c723e */ /* 0x000fe200030006ff */
[--C-:B------:R-:W-:Y:S02]  /*7130*/  HADD2.F32 R105, -RZ, R106.reuse.H0_H0 ;  /* 0x2000006aff697230 */ /* 0x100fe40000004100 */
[C---:B------:R-:W-:Y:S01]  /*7140*/  FMUL R53, R70.reuse, R57 ;  /* 0x0000003946357220 */ /* 0x040fe20000400000 */
[----:B------:R-:W-:Y:S02]  /*7150*/  HADD2.F32 R106, -RZ, R106.H1_H1 ;  /* 0x3000006aff6a7230 */ /* 0x000fe40000004100 */
        /* <DEDUP_REMOVED lines=11> */
[C---:B------:R-:W-:Y:S01]  /*7210*/  FFMA R3, R73.reuse, R74, R3 ;  /* 0x0000004a49037223 */ /* 0x040fe20000000003 */
[----:B------:R-:W-:Y:S01]  /*7220*/  F2FP.F16.E4M3.UNPACK_B R116, R150.H1 ;  /* 0x00000096ff74723e */ /* 0x000fe200030006ff */
[--C-:B------:R-:W-:Y:S02]  /*7230*/  HADD2.F32 R113, -RZ, R114.reuse.H0_H0 ;  /* 0x20000072ff717230 */ /* 0x100fe40000004100 */
[C---:B------:R-:W-:Y:S01]  /*7240*/  FFMA R7, R73.reuse, R76, R7 ;  /* 0x0000004c49077223 */ /* 0x040fe20000000007 */
[C---:B------:R-:W-:Y:S01]  /*7250*/  FFMA R4, R73.reuse, R77, R4 ;  /* 0x0000004d49047223 */ /* 0x040fe20000000004 */
[----:B------:R-:W-:Y:S01]  /*7260*/  F2FP.F16.E4M3.UNPACK_B R118, R151 ;  /* 0x00000097ff76723e */ /* 0x000fe200020006ff */
[----:B------:R-:W-:Y:S01]  /*7270*/  FFMA R5, R73, R78, R5 ;  /* 0x0000004e49057223 */ /* 0x000fe20000000005 */
[----:B------:R-:W-:Y:S01]  /*7280*/  HADD2.F32 R114, -RZ, R114.H1_H1 ;  /* 0x30000072ff727230 */ /* 0x000fe20000004100 */
[----:B------:R-:W-:Y:S01]  /*7290*/  F2FP.SATFINITE.E4M3.F32.PACK_AB_MERGE_C R173, R7, R3, RZ ;  /* 0x0000000307ad723e */ /* 0x000fe200048070ff */
[C---:B------:R-:W-:Y:S01]  /*72a0*/  FMUL R6, R70.reuse, R10 ;  /* 0x0000000a46067220 */ /* 0x040fe20000400000 */
[--C-:B------:R-:W-:Y:S02]  /*72b0*/  HADD2.F32 R117, -RZ, R118.reuse.H0_H0 ;  /* 0x20000076ff757230 */ /* 0x100fe40000004100 */
[----:B------:R-:W-:Y:S01]  /*72c0*/  FMUL R11, R70, R11 ;  /* 0x0000000b460b7220 */ /* 0x000fe20000400000 */
[----:B------:R-:W-:Y:S01]  /*72d0*/  F2FP.SATFINITE.E4M3.F32.PACK_AB_MERGE_C R172, R2, R0, R173 ;  /* 0x0000000002ac723e */ /* 0x000fe200048070ad */
[C---:B------:R-:W-:Y:S01]  /*72e0*/  FFMA R6, R73.reuse, R79, R6 ;  /* 0x0000004f49067223 */ /* 0x040fe20000000006 */
[----:B------:R-:W-:Y:S02]  /*72f0*/  HADD2.F32 R118, -RZ, R118.H1_H1 ;  /* 0x30000076ff767230 */ /* 0x000fe40000004100 */
[C---:B------:R-:W-:Y:S01]  /*7300*/  FFMA R11, R73.reuse, R80, R11 ;  /* 0x00000050490b7223 */ /* 0x040fe2000000000b */
[C---:B------:R-:W-:Y:S01]  /*7310*/  FFMA R8, R73.reuse, R81, R8 ;  /* 0x0000005149087223 */ /* 0x040fe20000000008 */
[----:B------:R-:W-:Y:S01]  /*7320*/  F2FP.F16.E4M3.UNPACK_B R120, R151.H1 ;  /* 0x00000097ff78723e */ /* 0x000fe200030006ff */
[----:B------:R-:W-:Y:S01]  /*7330*/  FFMA R9, R73, R82, R9 ;  /* 0x0000005249097223 */ /* 0x000fe20000000009 */
[C---:B------:R-:W-:Y:S01]  /*7340*/  FMUL R10, R70.reuse, R14 ;  /* 0x0000000e460a7220 */ /* 0x040fe20000400000 */
[----:B------:R-:W-:Y:S01]  /*7350*/  F2FP.F16.E4M3.UNPACK_B R122, R152 ;  /* 0x00000098ff7a723e */ /* 0x000fe200020006ff */
[C---:B------:R-:W-:Y:S01]  /*7360*/  FMUL R15, R70.reuse, R15 ;  /* 0x0000000f460f7220 */ /* 0x040fe20000400000 */
[----:B------:R-:W-:Y:S01]  /*7370*/  HADD2.F32 R87, -RZ, R88.H0_H0 ;  /* 0x20000058ff577230 */ /* 0x000fe20000004100 */
[----:B------:R-:W-:Y:S01]  /*7380*/  F2FP.SATFINITE.E4M3.F32.PACK_AB_MERGE_C R174, R11, R6, RZ ;  /* 0x000000060bae723e */ /* 0x000fe200048070ff */
[C---:B------:R-:W-:Y:S01]  /*7390*/  FFMA R10, R73.reuse, R83, R10 ;  /* 0x00000053490a7223 */ /* 0x040fe2000000000a */
[C---:B------:R-:W-:Y:S01]  /*73a0*/  FFMA R15, R73.reuse, R84, R15 ;  /* 0x00000054490f7223 */ /* 0x040fe2000000000f */
[C---:B------:R-:W-:Y:S01]  /*73b0*/  FFMA R12, R73.reuse, R85, R12 ;  /* 0x00000055490c7223 */ /* 0x040fe2000000000c */
[----:B------:R-:W-:Y:S01]  /*73c0*/  F2FP.F16.E4M3.UNPACK_B R124, R152.H1 ;  /* 0x00000098ff7c723e */ /* 0x000fe200030006ff */
[----:B------:R-:W-:Y:S01]  /*73d0*/  FFMA R13, R73, R86, R13 ;  /* 0x00000056490d7223 */ /* 0x000fe2000000000d */
[----:B------:R-:W-:Y:S01]  /*73e0*/  F2FP.SATFINITE.E4M3.F32.PACK_AB_MERGE_C R173, R5, R4, R174 ;  /* 0x0000000405ad723e */ /* 0x000fe200048070ae */
[--C-:B------:R-:W-:Y:S01]  /*73f0*/  HADD2.F32 R121, -RZ, R122.reuse.H0_H0 ;  /* 0x2000007aff797230 */ /* 0x100fe20000004100 */
[----:B------:R-:W-:Y:S01]  /*7400*/  F2FP.SATFINITE.E4M3.F32.PACK_AB_MERGE_C R174, R15, R10, RZ ;  /* 0x0000000a0fae723e */ /* 0x000fe200048070ff */
[----:B------:R-:W-:Y:S02]  /*7410*/  HADD2.F32 R122, -RZ, R122.H1_H1 ;  /* 0x3000007aff7a7230 */ /* 0x000fe40000004100 */
[C---:B------:R-:W-:Y:S01]  /*7420*/  FMUL R14, R70.reuse, R18 ;  /* 0x00000012460e7220 */ /* 0x040fe20000400000 */
[----:B------:R-:W-:Y:S01]  /*7430*/  HADD2.F32 R88, -RZ, R88.H1_H1 ;  /* 0x30000058ff587230 */ /* 0x000fe20000004100 */
[----:B------:R-:W-:Y:S01]  /*7440*/  F2FP.SATFINITE.E4M3.F32.PACK_AB_MERGE_C R174, R9, R8, R174 ;  /* 0x0000000809ae723e */ /* 0x000fe200048070ae */
[C---:B------:R-:W-:Y:S01]  /*7450*/  FMUL R19, R70.reuse, R19 ;  /* 0x0000001346137220 */ /* 0x040fe20000400000 */
[--C-:B------:R-:W-:Y:S02]  /*7460*/  HADD2.F32 R91, -RZ, R92.reuse.H0_H0 ;  /* 0x2000005cff5b7230 */ /* 0x100fe40000004100 */
[C---:B------:R-:W-:Y:S01]  /*7470*/  FFMA R14, R73.reuse, R87, R14 ;  /* 0x00000057490e7223 */ /* 0x040fe2000000000e */
[----:B------:R-:W-:Y:S02]  /*7480*/  HADD2.F32 R92, -RZ, R92.H1_H1 ;  /* 0x3000005cff5c7230 */ /* 0x000fe40000004100 */
[C---:B------:R-:W-:Y:S01]  /*7490*/  FFMA R19, R73.reuse, R88, R19 ;  /* 0x0000005849137223 */ /* 0x040fe20000000013 */
[C---:B------:R-:W-:Y:S01]  /*74a0*/  FFMA R16, R73.reuse, R89, R16 ;  /* 0x0000005949107223 */ /* 0x040fe20000000010 */
        /* <DEDUP_REMOVED lines=17> */
[----:B------:R1:W-:Y:S01]  /*75c0*/  STS.128 [R137+UR44+0x4400], R172 ;  /* 0x004400ac89007988 */ /* 0x0003e20008000c2c */
[----:B------:R-:W-:Y:S01]  /*75d0*/  F2FP.SATFINITE.E4M3.F32.PACK_AB_MERGE_C R180, R17, R16, R180 ;  /* 0x0000001011b4723e */ /* 0x000fe200048070b4 */
[C---:B------:R-:W-:Y:S01]  /*75e0*/  FFMA R22, R73.reuse, R95, R22 ;  /* 0x0000005f49167223 */ /* 0x040fe20000000016 */
[C---:B------:R-:W-:Y:S01]  /*75f0*/  FMUL R27, R70.reuse, R27 ;  /* 0x0000001b461b7220 */ /* 0x040fe20000400000 */
[--C-:B------:R-:W-:Y:S02]  /*7600*/  HADD2.F32 R99, -RZ, R100.reuse.H0_H0 ;  /* 0x20000064ff637230 */ /* 0x100fe40000004100 */
[C---:B------:R-:W-:Y:S01]  /*7610*/  FMUL R26, R70.reuse, R30 ;  /* 0x0000001e461a7220 */ /* 0x040fe20000400000 */
[----:B------:R-:W-:Y:S02]  /*7620*/  HADD2.F32 R100, -RZ, R100.H1_H1 ;  /* 0x30000064ff647230 */ /* 0x000fe40000004100 */
[C---:B------:R-:W-:Y:S01]  /*7630*/  FFMA R27, R73.reuse, R96, R27 ;  /* 0x00000060491b7223 */ /* 0x040fe2000000001b */
[C---:B------:R-:W-:Y:S01]  /*7640*/  FFMA R24, R73.reuse, R97, R24 ;  /* 0x0000006149187223 */ /* 0x040fe20000000018 */
[C---:B------:R-:W-:Y:S01]  /*7650*/  FFMA R25, R73.reuse, R98, R25 ;  /* 0x0000006249197223 */ /* 0x040fe20000000019 */
[----:B------:R-:W-:Y:S01]  /*7660*/  F2FP.F16.E4M3.UNPACK_B R130, R154 ;  /* 0x0000009aff82723e */ /* 0x000fe200020006ff */
[----:B------:R-:W-:Y:S01]  /*7670*/  FFMA R26, R73, R99, R26 ;  /* 0x00000063491a7223 */ /* 0x000fe2000000001a */
[----:B------:R-:W-:Y:S01]  /*7680*/  F2FP.SATFINITE.E4M3.F32.PACK_AB_MERGE_C R181, R27, R22, RZ ;  /* 0x000000161bb5723e */ /* 0x000fe200048070ff */
[C---:B------:R-:W-:Y:S01]  /*7690*/  FMUL R31, R70.reuse, R31 ;  /* 0x0000001f461f7220 */ /* 0x040fe20000400000 */
[--C-:B------:R-:W-:Y:S02]  /*76a0*/  HADD2.F32 R103, -RZ, R104.reuse.H0_H0 ;  /* 0x20000068ff677230 */ /* 0x100fe40000004100 */
[C---:B------:R-:W-:Y:S01]  /*76b0*/  FMUL R30, R70.reuse, R34 ;  /* 0x00000022461e7220 */ /* 0x040fe20000400000 */
[----:B------:R-:W-:Y:S01]  /*76c0*/  HADD2.F32 R104, -RZ, R104.H1_H1 ;  /* 0x30000068ff687230 */ /* 0x000fe20000004100 */
[----:B------:R-:W-:Y:S01]  /*76d0*/  F2FP.SATFINITE.E4M3.F32.PACK_AB_MERGE_C R181, R21, R20, R181 ;  /* 0x0000001415b5723e */ /* 0x000fe200048070b5 */
[C---:B------:R-:W-:Y:S01]  /*76e0*/  FFMA R31, R73.reuse, R100, R31 ;  /* 0x00000064491f7223 */ /* 0x040fe2000000001f */
[C---:B------:R-:W-:Y:S01]  /*76f0*/  FFMA R28, R73.reuse, R101, R28 ;  /* 0x00000065491c7223 */ /* 0x040fe2000000001c */
[C---:B------:R-:W-:Y:S01]  /*7700*/  FFMA R29, R73.reuse, R102, R29 ;  /* 0x00000066491d7223 */ /* 0x040fe2000000001d */
[----:B------:R-:W-:Y:S01]  /*7710*/  F2FP.F16.E4M3.UNPACK_B R132, R154.H1 ;  /* 0x0000009aff84723e */ /* 0x000fe200030006ff */
[----:B------:R-:W-:Y:S01]  /*7720*/  FFMA R30, R73, R103, R30 ;  /* 0x00000067491e7223 */ /* 0x000fe2000000001e */
[----:B------:R-:W-:Y:S01]  /*7730*/  F2FP.SATFINITE.E4M3.F32.PACK_AB_MERGE_C R182, R31, R26, RZ ;  /* 0x0000001a1fb6723e */ /* 0x000fe200048070ff */
[----:B------:R-:W-:Y:S02]  /*7740*/  HADD2.F32 R129, -RZ, R130.H0_H0 ;  /* 0x20000082ff817230 */ /* 0x000fe40000004100 */
[C---:B------:R-:W-:Y:S01]  /*7750*/  FMUL R35, R70.reuse, R35 ;  /* 0x0000002346237220 */ /* 0x040fe20000400000 */
[----:B------:R-:W-:Y:S01]  /*7760*/  HADD2.F32 R107, -RZ, R108.H0_H0 ;  /* 0x2000006cff6b7230 */ /* 0x000fe20000004100 */
[----:B------:R-:W-:Y:S01]  /*7770*/  F2FP.SATFINITE.E4M3.F32.PACK_AB_MERGE_C R182, R25, R24, R182 ;  /* 0x0000001819b6723e */ /* 0x000fe200048070b6 */
[----:B------:R-:W-:Y:S02]  /*7780*/  HADD2.F32 R130, -RZ, R130.H1_H1 ;  /* 0x30000082ff827230 */ /* 0x000fe40000004100 */
[C---:B------:R-:W-:Y:S01]  /*7790*/  FFMA R35, R73.reuse, R104, R35 ;  /* 0x0000006849237223 */ /* 0x040fe20000000023 */
[C---:B------:R-:W-:Y:S01]  /*77a0*/  FFMA R32, R73.reuse, R105, R32 ;  /* 0x0000006949207223 */ /* 0x040fe20000000020 */
[----:B------:R-:W-:Y:S01]  /*77b0*/  FFMA R33, R73, R106, R33 ;  /* 0x0000006a49217223 */ /* 0x000fe20000000021 */
[----:B------:R-:W-:Y:S02]  /*77c0*/  HADD2.F32 R108, -RZ, R108.H1_H1 ;  /* 0x3000006cff6c7230 */ /* 0x000fe40000004100 */
        /* <DEDUP_REMOVED lines=16> */
[----:B------:R1:W-:Y:S01]  /*78d0*/  STS.128 [R179+0x4010], R180 ;  /* 0x004010b4b3007388 */ /* 0x0003e20000000c00 */
[----:B------:R-:W-:Y:S01]  /*78e0*/  F2FP.SATFINITE.E4M3.F32.PACK_AB_MERGE_C R188, R33, R32, R188 ;  /* 0x0000002021bc723e */ /* 0x000fe200048070bc */
[C---:B------:R-:W-:Y:S01]  /*78f0*/  FFMA R38, R73.reuse, R111, R38 ;  /* 0x0000006f49267223 */ /* 0x040fe20000000026 */
[C---:B------:R-:W-:Y:S01]  /*7900*/  FMUL R43, R70.reuse, R43 ;  /* 0x0000002b462b7220 */ /* 0x040fe20000400000 */
[--C-:B------:R-:W-:Y:S02]  /*7910*/  HADD2.F32 R115, -RZ, R116.reuse.H0_H0 ;  /* 0x20000074ff737230 */ /* 0x100fe40000004100 */
[----:B------:R-:W-:Y:S01]  /*7920*/  FMUL R42, R70, R46 ;  /* 0x0000002e462a7220 */ /* 0x000fe20000400000 */
[----:B------:R-:W-:Y:S02]  /*7930*/  HADD2.F32 R116, -RZ, R116.H1_H1 ;  /* 0x30000074ff747230 */ /* 0x000fe40000004100 */
[C---:B------:R-:W-:Y:S01]  /*7940*/  FFMA R43, R73.reuse, R112, R43 ;  /* 0x00000070492b7223 */ /* 0x040fe2000000002b */
[C---:B------:R-:W-:Y:S01]  /*7950*/  FFMA R40, R73.reuse, R113, R40 ;  /* 0x0000007149287223 */ /* 0x040fe20000000028 */
[C---:B------:R-:W-:Y:S01]  /*7960*/  FFMA R41, R73.reuse, R114, R41 ;  /* 0x0000007249297223 */ /* 0x040fe20000000029 */
[----:B------:R-:W-:Y:S01]  /*7970*/  ISETP.NE.AND P0, PT, R178, RZ, PT ;  /* 0x000000ffb200720c */ /* 0x000fe20003f05270 */
        /* <DEDUP_REMOVED lines=10> */
[C---:B------:R-:W-:Y:S01]  /*7a20*/  FMUL R51, R70.reuse, R51 ;  /* 0x0000003346337220 */ /* 0x040fe20000400000 */
[--C-:B------:R-:W-:Y:S02]  /*7a30*/  HADD2.F32 R123, -RZ, R124.reuse.H0_H0 ;  /* 0x2000007cff7b7230 */ /* 0x100fe40000004100 */
[C---:B------:R-:W-:Y:S01]  /*7a40*/  FFMA R46, R73.reuse, R119, R46 ;  /* 0x00000077492e7223 */ /* 0x040fe2000000002e */
[----:B------:R-:W-:Y:S02]  /*7a50*/  HADD2.F32 R124, -RZ, R124.H1_H1 ;  /* 0x3000007cff7c7230 */ /* 0x000fe40000004100 */
[C---:B------:R-:W-:Y:S01]  /*7a60*/  FMUL R50, R70.reuse, R54 ;  /* 0x0000003646327220 */ /* 0x040fe20000400000 */
[C---:B------:R-:W-:Y:S01]  /*7a70*/  FFMA R51, R73.reuse, R120, R51 ;  /* 0x0000007849337223 */ /* 0x040fe20000000033 */
[C---:B------:R-:W-:Y:S01]  /*7a80*/  FMUL R55, R70.reuse, R55 ;  /* 0x0000003746377220 */ /* 0x040fe20000400000 */
[C---:B------:R-:W-:Y:S01]  /*7a90*/  FFMA R48, R73.reuse, R121, R48 ;  /* 0x0000007949307223 */ /* 0x040fe20000000030 */
[C---:B------:R-:W-:Y:S01]  /*7aa0*/  FFMA R49, R73.reuse, R122, R49 ;  /* 0x0000007a49317223 */ /* 0x040fe20000000031 */
        /* <DEDUP_REMOVED lines=20> */
[----:B------:R-:W-:Y:S01]  /*7bf0*/  FFMA R63, R73, R132, R63 ;  /* 0x00000084493f7223 */ /* 0x000fe2000000003f */
[----:B------:R-:W-:Y:S01]  /*7c00*/  FMUL R67, R70, R67 ;  /* 0x0000004346437220 */ /* 0x000fe20000400000 */
[----:B------:R-:W-:Y:S01]  /*7c10*/  F2FP.SATFINITE.E4M3.F32.PACK_AB_MERGE_C R190, R47, R42, RZ ;  /* 0x0000002a2fbe723e */ /* 0x000fe200048070ff */
[----:B------:R-:W-:Y:S01]  /*7c20*/  FFMA R60, R73, R133, R60 ;  /* 0x00000085493c7223 */ /* 0x000fe2000000003c */
[----:B------:R-:W-:Y:S01]  /*7c30*/  F2FP.SATFINITE.E4M3.F32.PACK_AB_MERGE_C R191, R51, R46, RZ ;  /* 0x0000002e33bf723e */ /* 0x000fe200048070ff */
[C---:B------:R-:W-:Y:S01]  /*7c40*/  FFMA R61, R73.reuse, R134, R61 ;  /* 0x00000086493d7223 */ /* 0x040fe2000000003d */
[C---:B------:R-:W-:Y:S01]  /*7c50*/  FFMA R62, R73.reuse, R135, R62 ;  /* 0x00000087493e7223 */ /* 0x040fe2000000003e */
[----:B------:R-:W-:Y:S01]  /*7c60*/  FFMA R67, R73, R136, R67 ;  /* 0x0000008849437223 */ /* 0x000fe20000000043 */
[----:B------:R-:W-:Y:S02]  /*7c70*/  F2FP.SATFINITE.E4M3.F32.PACK_AB_MERGE_C R190, R41, R40, R190 ;  /* 0x0000002829be723e */ /* 0x000fe400048070be */
[----:B------:R-:W-:Y:S02]  /*7c80*/  F2FP.SATFINITE.E4M3.F32.PACK_AB_MERGE_C R191, R45, R44, R191 ;  /* 0x0000002c2dbf723e */ /* 0x000fe400048070bf */
[----:B------:R-:W-:Y:S02]  /*7c90*/  F2FP.SATFINITE.E4M3.F32.PACK_AB_MERGE_C R196, R55, R50, RZ ;  /* 0x0000003237c4723e */ /* 0x000fe400048070ff */
[----:B------:R-:W-:Y:S01]  /*7ca0*/  F2FP.SATFINITE.E4M3.F32.PACK_AB_MERGE_C R197, R59, R54, RZ ;  /* 0x000000363bc5723e */ /* 0x000fe200048070ff */
[----:B------:R1:W-:Y:S01]  /*7cb0*/  STS.128 [R185+0x4020], R188 ;  /* 0x004020bcb9007388 */ /* 0x0003e20000000c00 */
[----:B------:R-:W-:Y:S02]  /*7cc0*/  F2FP.SATFINITE.E4M3.F32.PACK_AB_MERGE_C R198, R63, R58, RZ ;  /* 0x0000003a3fc6723e */ /* 0x000fe400048070ff */
[----:B------:R-:W-:Y:S02]  /*7cd0*/  F2FP.SATFINITE.E4M3.F32.PACK_AB_MERGE_C R199, R67, R62, RZ ;  /* 0x0000003e43c7723e */ /* 0x000fe400048070ff */
[----:B------:R-:W-:Y:S02]  /*7ce0*/  F2FP.SATFINITE.E4M3.F32.PACK_AB_MERGE_C R196, R49, R48, R196 ;  /* 0x0000003031c4723e */ /* 0x000fe400048070c4 */
[----:B------:R-:W-:Y:S02]  /*7cf0*/  F2FP.SATFINITE.E4M3.F32.PACK_AB_MERGE_C R197, R53, R52, R197 ;  /* 0x0000003435c5723e */ /* 0x000fe400048070c5 */
[----:B------:R-:W-:Y:S02]  /*7d00*/  F2FP.SATFINITE.E4M3.F32.PACK_AB_MERGE_C R198, R57, R56, R198 ;  /* 0x0000003839c6723e */ /* 0x000fe400048070c6 */
[----:B------:R-:W-:Y:S02]  /*7d10*/  F2FP.SATFINITE.E4M3.F32.PACK_AB_MERGE_C R199, R61, R60, R199 ;  /* 0x0000003c3dc7723e */ /* 0x000fe400048070c7 */
[----:B------:R-:W-:Y:S02]  /*7d20*/  LEA R193, R166, UR44, 0x3 ;  /* 0x0000002ca6c17c11 */ /* 0x000fe4000f8e18ff */
[----:B------:R-:W-:Y:S01]  /*7d30*/  @P6 SHF.L.U32 R204, R165, 0x1f, RZ ;  /* 0x0000001fa5cc6819 */ /* 0x000fe200000006ff */
[----:B------:R1:W-:Y:S01]  /*7d40*/  STS.128 [R184+0x4010], R196 ;  /* 0x004010c4b8007388 */ /* 0x0003e20000000c00 */
[----:B------:R-:W-:Y:S01]  /*7d50*/  @!PT LDS RZ, [RZ] ;  /* 0x00000000fffff984 */ /* 0x000fe20000000800 */
[----:B------:R-:W-:Y:S01]  /*7d60*/  @!PT LDS RZ, [RZ] ;  /* 0x00000000fffff984 */ /* 0x000fe20000000800 */
[----:B------:R-:W-:Y:S01]  /*7d70*/  @!PT LDS RZ, [RZ] ;  /* 0x00000000fffff984 */ /* 0x000fe20000000800 */
[----:B------:R-:W-:Y:S01]  /*7d80*/  @!PT LDS RZ, [RZ] ;  /* 0x00000000fffff984 */ /* 0x000fe20000000800 */
[----:B------:R2:W-:Y:S07]  /*7d90*/  MEMBAR.ALL.CTA ;  /* 0x0000000000007992 */ /* 0x0005ee0000008000 */
[----:B--2---:R-:W2:Y:S02]  /*7da0*/  FENCE.VIEW.ASYNC.S ;  /* 0x00000000000073c6 */ /* 0x004ea40000000000 */
[----:B--2---:R-:W-:Y:S06]  /*7db0*/  BAR.SYNC.DEFER_BLOCKING 0x1, 0x80 ;  /* 0x0042000000007b1d */ /* 0x004fec0000010000 */
[----:B------:R-:W-:Y:S05]  /*7dc0*/  @P0 BRA `(.L_x_124) ;  /* 0x0000000000280947 */ /* 0x000fea0003800000 */
[----:B------:R-:W2:Y:S01]  /*7dd0*/  LDCU.64 UR6, c[0x0][0x348] ;  /* 0x00006900ff0677ac */ /* 0x000ea20008000a00 */
[----:B------:R-:W-:Y:S01]  /*7de0*/  UIADD3 UR4, UPT, UPT, UR44, 0x4400, URZ ;  /* 0x000044002c047890 */ /* 0x000fe2000fffe0ff */
[----:B------:R-:W-:Y:S05]  /*7df0*/  UMOV UR51, UR36 ;  /* 0x0000002400337c82 */ /* 0x000fea0008000000 */
[----:B------:R-:W-:Y:S04]  /*7e00*/  MOV R177, UR4 ;  /* 0x0000000400b17c02 */ /* 0x000fe80008000f00 */
[----:B------:R-:W-:Y:S01]  /*7e10*/  R2UR UR48, R177 ;  /* 0x00000000b13072ca */ /* 0x000fe200000e0000 */
[----:B--2---:R-:W-:Y:S04]  /*7e20*/  UIADD3 UR4, UP0, UPT, UR6, 0x680, URZ ;  /* 0x0000068006047890 */ /* 0x004fe8000ff1e0ff */
[----:B------:R-:W-:Y:S09]  /*7e30*/  UIADD3.X UR5, UPT, UPT, URZ, UR7, URZ, UP0, !UPT ;  /* 0x00000007ff057290 */ /* 0x000ff200087fe4ff */
[----:B------:R2:W-:Y:S01]  /*7e40*/  UTMASTG.3D [UR48], [UR4] ;  /* 0x00000030040073b5 */ /* 0x0005e20008010000 */
[----:B------:R0:W-:Y:S01]  /*7e50*/  UTMACMDFLUSH ;  /* 0x00000000000079b7 */ /* 0x0001e20000000000 */
[----:B--2---:R-:W-:Y:S04]  /*7e60*/  DEPBAR.LE SB0, 0x1 ;  /* 0x000080400000791a */ /* 0x004fe80000000000 */
.L_x_124:
[----:B------:R-:W-:Y:S05]  /*7e70*/  BSYNC.RECONVERGENT B0 ;  /* 0x0000000000007941 */ /* 0x000fea0003800200 */
.L_x_123:
[----:B------:R-:W-:Y:S06]  /*7e80*/  BAR.SYNC.DEFER_BLOCKING 0x1, 0x80 ;  /* 0x0042000000007b1d */ /* 0x000fec0000010000 */
[----:B------:R-:W2:Y:S01]  /*7e90*/  @P6 SYNCS.PHASECHK.TRANS64.TRYWAIT P0, [R193+URZ+0x180], R204 ;  /* 0x000180ccc10065a7 */ /* 0x000ea200080011ff */
[----:B------:R-:W-:Y:S01]  /*7ea0*/  BSSY B1, `(.L_x_125) ;  /* 0x0000023000017945 */ /* 0x000fe20003800000 */
[----:B--2---:R-:W-:Y:S03]  /*7eb0*/  @P6 SEL R187, RZ, 0x1, !P0 ;  /* 0x00000001ffbb6807 */ /* 0x004fe60004000000 */
[----:B------:R-:W-:Y:S05]  /*7ec0*/  @!P6 BRA `(.L_x_126) ;  /* 0x000000000080e947 */ /* 0x000fea0003800000 */
[----:B------:R-:W-:Y:S01]  /*7ed0*/  ISETP.NE.AND P1, PT, R192, RZ, PT ;  /* 0x000000ffc000720c */ /* 0x000fe20003f25270 */
[----:B------:R-:W-:Y:S01]  /*7ee0*/  BSSY B0, `(.L_x_127) ;  /* 0x000000a000007945 */ /* 0x000fe20003800000 */
[----:B------:R-:W-:Y:S11]  /*7ef0*/  ISETP.NE.AND P0, PT, R187, RZ, PT ;  /* 0x000000ffbb00720c */ /* 0x000ff60003f05270 */
[----:B------:R-:W-:Y:S04]  /*7f00*/  @P1 IMAD R3, R166, 0x2000, R171 ;  /* 0x00002000a6031824 */ /* 0x000fe800078e02ab */
[C---:B------:R-:W-:Y:S01]  /*7f10*/  @P1 IMAD.IADD R5, R3.reuse, 0x1, R194 ;  /* 0x0000000103051824 */ /* 0x040fe200078e02c2 */
[----:B------:R-:W-:Y:S03]  /*7f20*/  @P1 IADD3 R202, PT, PT, R3, R202, RZ ;  /* 0x000000ca03ca1210 */ /* 0x000fe60007ffe0ff */
[----:B------:R-:W-:Y:S01]  /*7f30*/  @P1 IMAD.IADD R200, R200, 0x1, R5 ;  /* 0x00000001c8c81824 */ /* 0x000fe200078e0205 */
[----:B------:R-:W-:Y:S06]  /*7f40*/  @P0 BRA `(.L_x_128) ;  /* 0x00000000000c0947 */ /* 0x000fec0003800000 */
[----:B------:R-:W-:Y:S04]  /*7f50*/  SHF.L.U32 R0, R165, 0x1f, RZ ;  /* 0x0000001fa5007819 */ /* 0x000fe800000006ff */
[----:B------:R-:W2:Y:S02]  /*7f60*/  SYNCS.PHASECHK.TRANS64.TRYWAIT P0, [R193+URZ+0x180], R0 ;  /* 0x00018000c10075a7 */ /* 0x000ea400080011ff */
[----:B--2---:R-:W-:Y:S05]  /*7f70*/  @!P0 BRA `(.L_x_129) ;  /* 0x0000002400a08947 */ /* 0x004fea0003800000 */
.L_x_128:
[----:B------:R-:W-:Y:S05]  /*7f80*/  BSYNC B0 ;  /* 0x0000000000007941 */ /* 0x000fea0003800000 */
.L_x_127:
[----:B------:R-:W-:Y:S01]  /*7f90*/  ISETP.NE.AND P0, PT, R192, RZ, PT ;  /* 0x000000ffc000720c */ /* 0x000fe20003f05270 */
[----:B--2---:R-:W-:Y:S02]  /*7fa0*/  VIADD R193, R193, 0x190 ;  /* 0x00000190c1c17836 */ /* 0x004fe40000000000 */
[----:B------:R-:W-:Y:S02]  /*7fb0*/  IMAD.U32 R0, RZ, RZ, UR45 ;  /* 0x0000002dff007e24 */ /* 0x000fe4000f8e00ff */
[----:B------:R-:W-:Y:S03]  /*7fc0*/  VIADD R166, R166, 0x1 ;  /* 0x00000001a6a67836 */ /* 0x000fe60000000000 */
[----:B------:R-:W-:Y:S05]  /*7fd0*/  PRMT R0, R0, 0x654, R193 ;  /* 0x0000065400007816 */ /* 0x000fea00000000c1 */
[----:B------:R2:W3:Y:S04]  /*7fe0*/  @P0 LDS.128 R140, [R3] ;  /* 0x00000000038c0984 */ /* 0x0004e80000000c00 */
[----:B------:R2:W4:Y:S04]  /*7ff0*/  @P0 LDS.128 R144, [R5+0x10] ;  /* 0x0000100005900984 */ /* 0x0005280000000c00 */
        /* <DEDUP_REMOVED lines=12> */
[----:B--234-:R-:W-:Y:S02]  /*80c0*/  LOP3.LUT R165, R165, R0, RZ, 0x3c, !PT ;  /* 0x00000000a5a57212 */ /* 0x01cfe400078e3cff */
.L_x_126:
[----:B------:R-:W-:Y:S05]  /*80d0*/  BSYNC B1 ;  /* 0x0000000000017941 */ /* 0x000fea0003800000 */
.L_x_125:
[----:B------:R-:W-:Y:S05]  /*80e0*/  VIADD R0, R71, 0x40 ;  /* 0x0000004047007836 */ /* 0x000fea0000000000 */
[----:B------:R-:W-:Y:S04]  /*80f0*/  SHF.R.U32.HI R0, RZ, 0x15, R0 ;  /* 0x00000015ff007819 */ /* 0x000fe80000011600 */
[----:B------:R-:W-:Y:S11]  /*8100*/  LOP3.LUT P0, RZ, R0, 0x3, R159, 0x48, !PT ;  /* 0x0000000300ff7812 */ /* 0x000ff6000780489f */
[----:B------:R-:W-:Y:S02]  /*8110*/  @!UPT UIADD3 URZ, UPT, UPT, URZ, URZ, URZ ;  /* 0x000000fffffff290 */ /* 0x000fe4000fffe0ff */
        /* <DEDUP_REMOVED lines=8> */
[----:B------:R-:W5:Y:S01]  /*81a0*/  LDCU.64 UR4, c[0x4][0x10] ;  /* 0x01000200ff0477ac */ /* 0x000f620008000a00 */
[----:B--2---:R-:W-:Y:S01]  /*81b0*/  MOV R5, UR9 ;  /* 0x0000000900057c02 */ /* 0x004fe20008000f00 */
[----:B------:R-:W-:Y:S01]  /*81c0*/  IMAD.U32 R4, RZ, RZ, UR8 ;  /* 0x00000008ff047e24 */ /* 0x000fe2000f8e00ff */
[----:B---3--:R-:W-:Y:S01]  /*81d0*/  MOV R7, UR7 ;  /* 0x0000000700077c02 */ /* 0x008fe20008000f00 */
[----:B------:R-:W-:Y:S01]  /*81e0*/  IMAD.U32 R6, RZ, RZ, UR6 ;  /* 0x00000006ff067e24 */ /* 0x000fe2000f8e00ff */
[----:B-----5:R-:W-:Y:S01]  /*81f0*/  MOV R11, UR5 ;  /* 0x00000005000b7c02 */ /* 0x020fe20008000f00 */
[----:B------:R-:W-:Y:S02]  /*8200*/  IMAD.U32 R10, RZ, RZ, UR4 ;  /* 0x00000004ff0a7e24 */ /* 0x000fe4000f8e00ff */
[----:B------:R-:W-:Y:S07]  /*8210*/  LEPC R20, `(.L_x_130) ;  /* 0x000000001014794e */ /* 0x000fee0000000000 */
[----:B-1--4-:R-:W-:Y:S05]  /*8220*/  CALL.ABS.NOINC R2 ;  /* 0x0000000002007343 */ /* 0x012fea0003c00000 */
.L_x_130:
[----:B------:R-:W-:Y:S01]  /*8230*/  ISETP.NE.AND P0, PT, R178, RZ, PT ;  /* 0x000000ffb200720c */ /* 0x000fe20003f05270 */
[----:B------:R-:W-:Y:S05]  /*8240*/  WARPSYNC.ALL ;  /* 0x0000000000007948 */ /* 0x000fea0003800000 */
[----:B------:R-:W-:Y:S01]  /*8250*/  R2UR UR4, R71 ;  /* 0x00000000470472ca */ /* 0x000fe200000e0000 */
[----:B------:R-:W-:Y:S01]  /*8260*/  BSSY.RECONVERGENT B0, `(.L_x_131) ;  /* 0x000011e000007945 */ /* 0x000fe20003800200 */
[----:B------:R-:W-:Y:S02]  /*8270*/  F2FP.F16.E4M3.UNPACK_B R11, R141 ;  /* 0x0000008dff0b723e */ /* 0x000fe400020006ff */
[----:B------:R-:W-:Y:S02]  /*8280*/  F2FP.F16.E4M3.UNPACK_B R10, R142 ;  /* 0x0000008eff0a723e */ /* 0x000fe400020006ff */
[----:B------:R-:W-:Y:S01]  /*8290*/  F2FP.F16.E4M3.UNPACK_B R9, R143 ;  /* 0x0000008fff09723e */ /* 0x000fe200020006ff */
[--C-:B------:R-:W-:Y:S01]  /*82a0*/  HADD2.F32 R74, -RZ, R11.reuse.H0_H0 ;  /* 0x2000000bff4a7230 */ /* 0x100fe20000004100 */
[----:B------:R-:W-:Y:S01]  /*82b0*/  F2FP.F16.E4M3.UNPACK_B R8, R144 ;  /* 0x00000090ff08723e */ /* 0x000fe200020006ff */
[----:B------:R-:W-:Y:S01]  /*82c0*/  HADD2.F32 R76, -RZ, R11.H1_H1 ;  /* 0x3000000bff4c7230 */ /* 0x000fe20000004100 */
[----:B------:R-:W-:Y:S01]  /*82d0*/  F2FP.F16.E4M3.UNPACK_B R7, R145 ;  /* 0x00000091ff07723e */ /* 0x000fe200020006ff */
[--C-:B------:R-:W-:Y:S01]  /*82e0*/  HADD2.F32 R77, -RZ, R10.reuse.H0_H0 ;  /* 0x2000000aff4d7230 */ /* 0x100fe20000004100 */
[----:B------:R-:W-:Y:S01]  /*82f0*/  F2FP.F16.E4M3.UNPACK_B R6, R146 ;  /* 0x00000092ff06723e */ /* 0x000fe200020006ff */
[----:B------:R-:W-:Y:S01]  /*8300*/  HADD2.F32 R80, -RZ, R10.H1_H1 ;  /* 0x3000000aff507230 */ /* 0x000fe20000004100 */
[----:B------:R-:W-:Y:S01]  /*8310*/  F2FP.F16.E4M3.UNPACK_B R5, R147 ;  /* 0x00000093ff05723e */ /* 0x000fe200020006ff */
[--C-:B------:R-:W-:Y:S01]  /*8320*/  HADD2.F32 R81, -RZ, R9.reuse.H0_H0 ;  /* 0x20000009ff517230 */ /* 0x100fe20000004100 */
[----:B-1----:R-:W-:Y:S01]  /*8330*/  F2FP.F16.E4M3.UNPACK_B R4, R148 ;  /* 0x00000094ff04723e */ /* 0x002fe200020006ff */
[----:B------:R-:W-:Y:S01]  /*8340*/  HADD2.F32 R84, -RZ, R9.H1_H1 ;  /* 0x30000009ff547230 */ /* 0x000fe20000004100 */
[-C--:B------:R-:W-:Y:S01]  /*8350*/  F2FP.F16.E4M3.UNPACK_B R2, R140.reuse ;  /* 0x0000008cff02723e */ /* 0x080fe200020006ff */
[--C-:B------:R-:W-:Y:S01]  /*8360*/  HADD2.F32 R85, -RZ, R8.reuse.H0_H0 ;  /* 0x20000008ff557230 */ /* 0x100fe20000004100 */
[----:B------:R-:W-:Y:S01]  /*8370*/  F2FP.F16.E4M3.UNPACK_B R140, R140.H1 ;  /* 0x0000008cff8c723e */ /* 0x000fe200030006ff */
[----:B------:R-:W-:Y:S01]  /*8380*/  HADD2.F32 R87, -RZ, R8.H1_H1 ;  /* 0x30000008ff577230 */ /* 0x000fe20000004100 */
[----:B------:R-:W-:Y:S01]  /*8390*/  F2FP.F16.E4M3.UNPACK_B R141, R141.H1 ;  /* 0x0000008dff8d723e */ /* 0x000fe200030006ff */
[--C-:B------:R-:W-:Y:S01]  /*83a0*/  HADD2.F32 R90, -RZ, R7.reuse.H0_H0 ;  /* 0x20000007ff5a7230 */ /* 0x100fe20000004100 */
[----:B------:R-:W-:Y:S01]  /*83b0*/  F2FP.F16.E4M3.UNPACK_B R142, R142.H1 ;  /* 0x0000008eff8e723e */ /* 0x000fe200030006ff */
[----:B------:R-:W-:Y:S01]  /*83c0*/  HADD2.F32 R91, -RZ, R7.H1_H1 ;  /* 0x30000007ff5b7230 */ /* 0x000fe20000004100 */
[----:B------:R-:W-:Y:S01]  /*83d0*/  F2FP.F16.E4M3.UNPACK_B R143, R143.H1 ;  /* 0x0000008fff8f723e */ /* 0x000fe200030006ff */
[--C-:B------:R-:W-:Y:S01]  /*83e0*/  HADD2.F32 R94, -RZ, R6.reuse.H0_H0 ;  /* 0x20000006ff5e7230 */ /* 0x100fe20000004100 */
[----:B------:R-:W-:Y:S01]  /*83f0*/  R2UR UR5, R186 ;  /* 0x00000000ba0572ca */ /* 0x000fe200000e0000 */
[----:B------:R-:W-:Y:S01]  /*8400*/  HADD2.F32 R95, -RZ, R6.H1_H1 ;  /* 0x30000006ff5f7230 */ /* 0x000fe20000004100 */
        /* <DEDUP_REMOVED lines=9> */
[----:B------:R-:W1:Y:S01]  /*84a0*/  LDTM.x64 R4, tmem[UR4+0x40] ;  /* 0x00004004000479ee */ /* 0x000e620008340000 */
[--C-:B------:R-:W-:Y:S01]  /*84b0*/  HADD2.F32 R0, -RZ, R2.reuse.H0_H0 ;  /* 0x20000002ff007230 */ /* 0x100fe20000004100 */
[----:B------:R-:W-:Y:S01]  /*84c0*/  NOP ;  /* 0x0000000000007918 */ /* 0x000fe20000000000 */
[----:B------:R-:W-:Y:S01]  /*84d0*/  UIADD3 UR4, UPT, UPT, UR5, 0x1f0, URZ ;  /* 0x000001f005047890 */ /* 0x000fe2000fffe0ff */
[----:B------:R-:W-:Y:S01]  /*84e0*/  HADD2.F32 R2, -RZ, R2.H1_H1 ;  /* 0x30000002ff027230 */ /* 0x000fe20000004100 */
[----:B------:R-:W-:Y:S01]  /*84f0*/  F2FP.F16.E4M3.UNPACK_B R127, R154 ;  /* 0x0000009aff7f723e */ /* 0x000fe200020006ff */
[----:B------:R-:W-:Y:S01]  /*8500*/  HADD2.F32 R78, -RZ, R141.H1_H1 ;  /* 0x3000008dff4e7230 */ /* 0x000fe20000004100 */
[----:B------:R-:W-:Y:S01]  /*8510*/  UPRMT UR4, UR45, 0x654, UR4 ;  /* 0x000006542d047896 */ /* 0x000fe20008000004 */
[--C-:B------:R-:W-:Y:S01]  /*8520*/  HADD2.F32 R106, -RZ, R107.reuse.H0_H0 ;  /* 0x2000006bff6a7230 */ /* 0x100fe20000004100 */
[----:B------:R-:W-:Y:S01]  /*8530*/  F2FP.F16.E4M3.UNPACK_B R130, R155 ;  /* 0x0000009bff82723e */ /* 0x000fe200020006ff */
[----:B------:R-:W-:Y:S01]  /*8540*/  HADD2.F32 R107, -RZ, R107.H1_H1 ;  /* 0x3000006bff6b7230 */ /* 0x000fe20000004100 */
[----:B------:R-:W-:Y:S01]  /*8550*/  F2FP.F16.E4M3.UNPACK_B R144, R144.H1 ;  /* 0x00000090ff90723e */ /* 0x000fe200030006ff */
[--C-:B------:R-:W-:Y:S01]  /*8560*/  HADD2.F32 R110, -RZ, R111.reuse.H0_H0 ;  /* 0x2000006fff6e7230 */ /* 0x100fe20000004100 */
[----:B------:R-:W-:Y:S01]  /*8570*/  F2FP.F16.E4M3.UNPACK_B R145, R145.H1 ;  /* 0x00000091ff91723e */ /* 0x000fe200030006ff */
[----:B------:R-:W-:Y:S01]  /*8580*/  HADD2.F32 R111, -RZ, R111.H1_H1 ;  /* 0x3000006fff6f7230 */ /* 0x000fe20000004100 */
[----:B------:R-:W-:Y:S01]  /*8590*/  F2FP.F16.E4M3.UNPACK_B R146, R146.H1 ;  /* 0x00000092ff92723e */ /* 0x000fe200030006ff */
[----:B-1----:R-:W-:Y:S01]  /*85a0*/  SYNCS.ARRIVE.TRANS64.RED.A1T0 RZ, [UR4], RZ ;  /* 0x000000ffffff79a7 */ /* 0x002fe20008100404 */
[--C-:B------:R-:W-:Y:S01]  /*85b0*/  HADD2.F32 R114, -RZ, R115.reuse.H0_H0 ;  /* 0x20000073ff727230 */ /* 0x100fe20000004100 */
[----:B------:R-:W-:Y:S01]  /*85c0*/  F2FP.F16.E4M3.UNPACK_B R147, R147.H1 ;  /* 0x00000093ff93723e */ /* 0x000fe200030006ff */
[----:B------:R-:W-:Y:S01]  /*85d0*/  HADD2.F32 R115, -RZ, R115.H1_H1 ;  /* 0x30000073ff737230 */ /* 0x000fe20000004100 */
[----:B------:R-:W-:Y:S01]  /*85e0*/  F2FP.F16.E4M3.UNPACK_B R148, R148.H1 ;  /* 0x00000094ff94723e */ /* 0x000fe200030006ff */
[--C-:B------:R-:W-:Y:S01]  /*85f0*/  HADD2.F32 R118, -RZ, R119.reuse.H0_H0 ;  /* 0x20000077ff767230 */ /* 0x100fe20000004100 */
[----:B------:R-:W-:Y:S01]  /*8600*/  F2FP.F16.E4M3.UNPACK_B R149, R149.H1 ;  /* 0x00000095ff95723e */ /* 0x000fe200030006ff */
[----:B------:R-:W-:Y:S02]  /*8610*/  HADD2.F32 R119, -RZ, R119.H1_H1 ;  /* 0x30000077ff777230 */ /* 0x000fe40000004100 */
[C---:B------:R-:W-:Y:S01]  /*8620*/  FMUL R4, R70.reuse, R4 ;  /* 0x0000000446047220 */ /* 0x040fe20000400000 */
[C---:B------:R-:W-:Y:S01]  /*8630*/  FMUL R5, R70.reuse, R5 ;  /* 0x0000000546057220 */ /* 0x040fe20000400000 */
[--C-:B------:R-:W-:Y:S02]  /*8640*/  HADD2.F32 R3, -RZ, R140.reuse.H0_H0 ;  /* 0x2000008cff037230 */ /* 0x100fe40000004100 */
        /* <DEDUP_REMOVED lines=9> */
[C---:B------:R-:W-:Y:S01]  /*86e0*/  FMUL R2, R70.reuse, R21 ;  /* 0x0000001546027220 */ /* 0x040fe20000400000 */
[C---:B------:R-:W-:Y:S01]  /*86f0*/  FMUL R21, R70.reuse, R28 ;  /* 0x0000001c46157220 */ /* 0x040fe20000400000 */
[----:B------:R-:W-:Y:S02]  /*8700*/  HADD2.F32 R122, -RZ, R123.H0_H0 ;  /* 0x2000007bff7a7230 */ /* 0x000fe40000004100 */
[C---:B------:R-:W-:Y:S01]  /*8710*/  FMUL R6, R70.reuse, R6 ;  /* 0x0000000646067220 */ /* 0x040fe20000400000 */
[----:B------:R-:W-:Y:S02]  /*8720*/  HADD2.F32 R72, -RZ, R140.H1_H1 ;  /* 0x3000008cff487230 */ /* 0x000fe40000004100 */
[C---:B------:R-:W-:Y:S01]  /*8730*/  FMUL R7, R70.reuse, R7 ;  /* 0x0000000746077220 */ /* 0x040fe20000400000 */
[----:B------:R-:W-:Y:S02]  /*8740*/  HADD2.F32 R75, -RZ, R141.H0_H0 ;  /* 0x2000008dff4b7230 */ /* 0x000fe40000004100 */
[C---:B------:R-:W-:Y:S01]  /*8750*/  FFMA R6, R73.reuse, R3, R6 ;  /* 0x0000000349067223 */ /* 0x040fe20000000006 */
[----:B------:R-:W-:Y:S02]  /*8760*/  HADD2.F32 R123, -RZ, R123.H1_H1 ;  /* 0x3000007bff7b7230 */ /* 0x000fe40000004100 */
[C---:B------:R-:W-:Y:S01]  /*8770*/  FFMA R7, R73.reuse, R72, R7 ;  /* 0x0000004849077223 */ /* 0x040fe20000000007 */
[C---:B------:R-:W-:Y:S01]  /*8780*/  FFMA R8, R73.reuse, R74, R8 ;  /* 0x0000004a49087223 */ /* 0x040fe20000000008 */
[----:B------:R-:W-:Y:S01]  /*8790*/  FFMA R9, R73, R76, R9 ;  /* 0x0000004c49097223 */ /* 0x000fe20000000009 */
[--C-:B------:R-:W-:Y:S02]  /*87a0*/  HADD2.F32 R126, -RZ, R127.reuse.H0_H0 ;  /* 0x2000007fff7e7230 */ /* 0x100fe40000004100 */
[C---:B------:R-:W-:Y:S01]  /*87b0*/  FMUL R10, R70.reuse, R10 ;  /* 0x0000000a460a7220 */ /* 0x040fe20000400000 */
[----:B------:R-:W-:Y:S01]  /*87c0*/  F2FP.SATFINITE.E4M3.F32.PACK_AB_MERGE_C R76, R7, R6, RZ ;  /* 0x00000006074c723e */ /* 0x000fe200048070ff */
[C---:B------:R-:W-:Y:S01]  /*87d0*/  FMUL R7, R70.reuse, R24 ;  /* 0x0000001846077220 */ /* 0x040fe20000400000 */
[----:B------:R-:W-:Y:S02]  /*87e0*/  HADD2.F32 R127, -RZ, R127.H1_H1 ;  /* 0x3000007fff7f7230 */ /* 0x000fe40000004100 */
[C---:B------:R-:W-:Y:S01]  /*87f0*/  FFMA R10, R73.reuse, R75, R10 ;  /* 0x0000004b490a7223 */ /* 0x040fe2000000000a */
[----:B------:R-:W-:Y:S02]  /*8800*/  HADD2.F32 R72, -RZ, R130.H0_H0 ;  /* 0x20000082ff487230 */ /* 0x000fe40000004100 */
[C---:B------:R-:W-:Y:S01]  /*8810*/  FMUL R11, R70.reuse, R11 ;  /* 0x0000000b460b7220 */ /* 0x040fe20000400000 */
[--C-:B------:R-:W-:Y:S02]  /*8820*/  HADD2.F32 R79, -RZ, R142.reuse.H0_H0 ;  /* 0x2000008eff4f7230 */ /* 0x100fe40000004100 */
[C---:B------:R-:W-:Y:S01]  /*8830*/  FMUL R14, R70.reuse, R14 ;  /* 0x0000000e460e7220 */ /* 0x040fe20000400000 */
[----:B------:R-:W-:Y:S02]  /*8840*/  HADD2.F32 R82, -RZ, R142.H1_H1 ;  /* 0x3000008eff527230 */ /* 0x000fe40000004100 */
[C---:B------:R-:W-:Y:S01]  /*8850*/  FFMA R11, R73.reuse, R78, R11 ;  /* 0x0000004e490b7223 */ /* 0x040fe2000000000b */
[C---:B------:R-:W-:Y:S01]  /*8860*/  FFMA R12, R73.reuse, R77, R12 ;  /* 0x0000004d490c7223 */ /* 0x040fe2000000000c */
[C---:B------:R-:W-:Y:S01]  /*8870*/  FFMA R13, R73.reuse, R80, R13 ;  /* 0x00000050490d7223 */ /* 0x040fe2000000000d */
[----:B------:R-:W-:Y:S01]  /*8880*/  FFMA R14, R73, R79, R14 ;  /* 0x0000004f490e7223 */ /* 0x000fe2000000000e */
[----:B------:R-:W-:Y:S01]  /*8890*/  HADD2.F32 R75, -RZ, R130.H1_H1 ;  /* 0x30000082ff4b7230 */ /* 0x000fe20000004100 */
[----:B------:R-:W-:Y:S01]  /*88a0*/  F2FP.SATFINITE.E4M3.F32.PACK_AB_MERGE_C R78, R11, R10, RZ ;  /* 0x0000000a0b4e723e */ /* 0x000fe200048070ff */
[C---:B------:R-:W-:Y:S01]  /*88b0*/  FMUL R10, R70.reuse, R25 ;  /* 0x00000019460a7220 */ /* 0x040fe20000400000 */
[C---:B------:R-:W-:Y:S01]  /*88c0*/  FMUL R25, R70.reuse, R32 ;  /* 0x0000002046197220 */ /* 0x040fe20000400000 */
        /* <DEDUP_REMOVED lines=8> */
[C---:B------:R-:W-:Y:S01]  /*8950*/  FMUL R19, R70.reuse, R19 ;  /* 0x0000001346137220 */ /* 0x040fe20000400000 */
[--C-:B------:R-:W-:Y:S01]  /*8960*/  HADD2.F32 R88, -RZ, R144.reuse.H0_H0 ;  /* 0x20000090ff587230 */ /* 0x100fe20000004100 */
[----:B------:R-:W-:Y:S01]  /*8970*/  F2FP.SATFINITE.E4M3.F32.PACK_AB_MERGE_C R14, R15, R14, RZ ;  /* 0x0000000e0f0e723e */ /* 0x000fe200048070ff */
[----:B------:R-:W-:Y:S02]  /*8980*/  HADD2.F32 R89, -RZ, R144.H1_H1 ;  /* 0x30000090ff597230 */ /* 0x000fe40000004100 */
[C---:B------:R-:W-:Y:S01]  /*8990*/  FFMA R19, R73.reuse, R86, R19 ;  /* 0x0000005649137223 */ /* 0x040fe20000000013 */
[C---:B------:R-:W-:Y:S01]  /*89a0*/  FFMA R0, R73.reuse, R85, R0 ;  /* 0x0000005549007223 */ /* 0x040fe20000000000 */
[----:B------:R-:W-:Y:S01]  /*89b0*/  FFMA R2, R73, R87, R2 ;  /* 0x0000005749027223 */ /* 0x000fe20000000002 */
[C---:B------:R-:W-:Y:S01]  /*89c0*/  FMUL R3, R70.reuse, R22 ;  /* 0x0000001646037220 */ /* 0x040fe20000400000 */
[C---:B------:R-:W-:Y:S01]  /*89d0*/  FMUL R22, R70.reuse, R29 ;  /* 0x0000001d46167220 */ /* 0x040fe20000400000 */
[----:B------:R-:W-:Y:S01]  /*89e0*/  F2FP.SATFINITE.E4M3.F32.PACK_AB_MERGE_C R18, R19, R18, RZ ;  /* 0x000000121312723e */ /* 0x000fe200048070ff */
[C---:B------:R-:W-:Y:S01]  /*89f0*/  FMUL R29, R70.reuse, R36 ;  /* 0x00000024461d7220 */ /* 0x040fe20000400000 */
        /* <DEDUP_REMOVED lines=8> */
[C---:B------:R-:W-:Y:S01]  /*8a80*/  FFMA R11, R73.reuse, R92, R11 ;  /* 0x0000005c490b7223 */ /* 0x040fe2000000000b */
[----:B------:R-:W-:Y:S01]  /*8a90*/  FMUL R26, R70, R33 ;  /* 0x00000021461a7220 */ /* 0x000fe20000400000 */
[----:B------:R-:W-:Y:S01]  /*8aa0*/  F2FP.SATFINITE.E4M3.F32.PACK_AB_MERGE_C R3, R6, R3, RZ ;  /* 0x000000030603723e */ /* 0x000fe200048070ff */
        /* <DEDUP_REMOVED lines=9> */
[C---:B------:R-:W-:Y:S01]  /*8b40*/  FMUL R30, R70.reuse, R37 ;  /* 0x00000025461e7220 */ /* 0x040fe20000400000 */
[C---:B------:R-:W-:Y:S01]  /*8b50*/  FMUL R37, R70.reuse, R44 ;  /* 0x0000002c46257220 */ /* 0x040fe20000400000 */
[C---:B------:R-:W-:Y:S01]  /*8b60*/  FMUL R24, R70.reuse, R31 ;  /* 0x0000001f46187220 */ /* 0x040fe20000400000 */
[----:B------:R-:W-:Y:S01]  /*8b70*/  F2FP.F16.E4M3.UNPACK_B R150, R150.H1 ;  /* 0x00000096ff96723e */ /* 0x000fe200030006ff */
[--C-:B------:R-:W-:Y:S02]  /*8b80*/  HADD2.F32 R100, -RZ, R147.reuse.H0_H0 ;  /* 0x20000093ff647230 */ /* 0x100fe40000004100 */
[----:B------:R-:W-:Y:S01]  /*8b90*/  FMUL R27, R70, R34 ;  /* 0x00000022461b7220 */ /* 0x000fe20000400000 */
[----:B------:R-:W-:Y:S02]  /*8ba0*/  HADD2.F32 R101, -RZ, R147.H1_H1 ;  /* 0x30000093ff657230 */ /* 0x000fe40000004100 */
[C---:B------:R-:W-:Y:S01]  /*8bb0*/  FFMA R24, R73.reuse, R97, R24 ;  /* 0x0000006149187223 */ /* 0x040fe20000000018 */
[----:B------:R-:W-:Y:S01]  /*8bc0*/  F2FP.F16.E4M3.UNPACK_B R151, R151.H1 ;  /* 0x00000097ff97723e */ /* 0x000fe200030006ff */
[C---:B------:R-:W-:Y:S01]  /*8bd0*/  FFMA R25, R73.reuse, R98, R25 ;  /* 0x0000006249197223 */ /* 0x040fe20000000019 */
[C---:B------:R-:W-:Y:S01]  /*8be0*/  FFMA R26, R73.reuse, R99, R26 ;  /* 0x00000063491a7223 */ /* 0x040fe2000000001a */
[----:B------:R-:W-:Y:S01]  /*8bf0*/  F2FP.F16.E4M3.UNPACK_B R152, R152.H1 ;  /* 0x00000098ff98723e */ /* 0x000fe200030006ff */
[C---:B------:R-:W-:Y:S01]  /*8c00*/  FFMA R27, R73.reuse, R100, R27 ;  /* 0x00000064491b7223 */ /* 0x040fe2000000001b */
[----:B------:R-:W-:Y:S01]  /*8c10*/  F2FP.SATFINITE.E4M3.F32.PACK_AB_MERGE_C R6, R24, R23, RZ ;  /* 0x000000171806723e */ /* 0x000fe200048070ff */
[C---:B------:R-:W-:Y:S01]  /*8c20*/  FMUL R34, R70.reuse, R41 ;  /* 0x0000002946227220 */ /* 0x040fe20000400000 */
[C---:B------:R-:W-:Y:S01]  /*8c30*/  FMUL R41, R70.reuse, R48 ;  /* 0x0000003046297220 */ /* 0x040fe20000400000 */
[----:B------:R-:W-:Y:S01]  /*8c40*/  FMUL R28, R70, R35 ;  /* 0x00000023461c7220 */ /* 0x000fe20000400000 */
[----:B------:R-:W-:Y:S01]  /*8c50*/  F2FP.F16.E4M3.UNPACK_B R153, R153.H1 ;  /* 0x00000099ff99723e */ /* 0x000fe200030006ff */
[--C-:B------:R-:W-:Y:S01]  /*8c60*/  HADD2.F32 R104, -RZ, R148.reuse.H0_H0 ;  /* 0x20000094ff687230 */ /* 0x100fe20000004100 */
[----:B------:R-:W-:Y:S01]  /*8c70*/  F2FP.SATFINITE.E4M3.F32.PACK_AB_MERGE_C R6, R22, R21, R6 ;  /* 0x000000151606723e */ /* 0x000fe20004807006 */
[C---:B------:R-:W-:Y:S01]  /*8c80*/  FFMA R28, R73.reuse, R101, R28 ;  /* 0x00000065491c7223 */ /* 0x040fe2000000001c */
[C---:B------:R-:W-:Y:S01]  /*8c90*/  FFMA R29, R73.reuse, R102, R29 ;  /* 0x00000066491d7223 */ /* 0x040fe2000000001d */
[C---:B------:R-:W-:Y:S01]  /*8ca0*/  FFMA R30, R73.reuse, R103, R30 ;  /* 0x00000067491e7223 */ /* 0x040fe2000000001e */
[----:B------:R-:W-:Y:S02]  /*8cb0*/  HADD2.F32 R105, -RZ, R148.H1_H1 ;  /* 0x30000094ff697230 */ /* 0x000fe40000004100 */
[C---:B------:R-:W-:Y:S01]  /*8cc0*/  FMUL R31, R70.reuse, R38 ;  /* 0x00000026461f7220 */ /* 0x040fe20000400000 */
[----:B------:R-:W-:Y:S01]  /*8cd0*/  F2FP.F16.E4M3.UNPACK_B R154, R154.H1 ;  /* 0x0000009aff9a723e */ /* 0x000fe200030006ff */
[C---:B------:R-:W-:Y:S01]  /*8ce0*/  FMUL R38, R70.reuse, R45 ;  /* 0x0000002d46267220 */ /* 0x040fe20000400000 */
[C---:B------:R-:W-:Y:S01]  /*8cf0*/  FMUL R45, R70.reuse, R52 ;  /* 0x00000034462d7220 */ /* 0x040fe20000400000 */
[----:B------:R-:W-:Y:S01]  /*8d00*/  F2FP.F16.E4M3.UNPACK_B R155, R155.H1 ;  /* 0x0000009bff9b723e */ /* 0x000fe200030006ff */
[----:B------:R-:W-:Y:S01]  /*8d10*/  FFMA R31, R73, R104, R31 ;  /* 0x00000068491f7223 */ /* 0x000fe2000000001f */
[----:B------:R-:W-:Y:S01]  /*8d20*/  FMUL R52, R70, R59 ;  /* 0x0000003b46347220 */ /* 0x000fe20000400000 */
[----:B------:R-:W-:Y:S01]  /*8d30*/  IADD3 R68, PT, PT, R68, 0x1, RZ ;  /* 0x0000000144447810 */ /* 0x000fe20007ffe0ff */
[C---:B------:R-:W-:Y:S01]  /*8d40*/  FMUL R59, R70.reuse, R66 ;  /* 0x00000042463b7220 */ /* 0x040fe20000400000 */
[----:B------:R-:W-:Y:S01]  /*8d50*/  F2FP.SATFINITE.E4M3.F32.PACK_AB_MERGE_C R66, R13, R12, R14 ;  /* 0x0000000c0d42723e */ /* 0x000fe2000480700e */
[C---:B------:R-:W-:Y:S01]  /*8d60*/  FMUL R32, R70.reuse, R39 ;  /* 0x0000002746207220 */ /* 0x040fe20000400000 */
[--C-:B------:R-:W-:Y:S02]  /*8d70*/  HADD2.F32 R108, -RZ, R149.reuse.H0_H0 ;  /* 0x20000095ff6c7230 */ /* 0x100fe40000004100 */
[C---:B------:R-:W-:Y:S01]  /*8d80*/  FMUL R35, R70.reuse, R42 ;  /* 0x0000002a46237220 */ /* 0x040fe20000400000 */
[----:B------:R-:W-:Y:S02]  /*8d90*/  HADD2.F32 R109, -RZ, R149.H1_H1 ;  /* 0x30000095ff6d7230 */ /* 0x000fe40000004100 */
[C---:B------:R-:W-:Y:S01]  /*8da0*/  FFMA R32, R73.reuse, R105, R32 ;  /* 0x0000006949207223 */ /* 0x040fe20000000020 */
[----:B------:R-:W-:Y:S01]  /*8db0*/  FMUL R36, R70, R43 ;  /* 0x0000002b46247220 */ /* 0x000fe20000400000 */
[C---:B------:R-:W-:Y:S01]  /*8dc0*/  FFMA R33, R73.reuse, R106, R33 ;  /* 0x0000006a49217223 */ /* 0x040fe20000000021 */
[C---:B------:R-:W-:Y:S01]  /*8dd0*/  FFMA R34, R73.reuse, R107, R34 ;  /* 0x0000006b49227223 */ /* 0x040fe20000000022 */
[--C-:B------:R-:W-:Y:S01]  /*8de0*/  HADD2.F32 R112, -RZ, R150.reuse.H0_H0 ;  /* 0x20000096ff707230 */ /* 0x100fe20000004100 */
[----:B------:R-:W-:Y:S01]  /*8df0*/  F2FP.SATFINITE.E4M3.F32.PACK_AB_MERGE_C R32, R32, R31, RZ ;  /* 0x0000001f2020723e */ /* 0x000fe200048070ff */
[C---:B------:R-:W-:Y:S01]  /*8e00*/  FFMA R35, R73.reuse, R108, R35 ;  /* 0x0000006c49237223 */ /* 0x040fe20000000023 */
[----:B------:R-:W-:Y:S02]  /*8e10*/  HADD2.F32 R113, -RZ, R150.H1_H1 ;  /* 0x30000096ff717230 */ /* 0x000fe40000004100 */
[----:B------:R-:W-:Y:S01]  /*8e20*/  FMUL R39, R70, R46 ;  /* 0x0000002e46277220 */ /* 0x000fe20000400000 */
[----:B------:R-:W-:Y:S01]  /*8e30*/  F2FP.SATFINITE.E4M3.F32.PACK_AB_MERGE_C R32, R30, R29, R32 ;  /* 0x0000001d1e20723e */ /* 0x000fe20004807020 */
[C---:B------:R-:W-:Y:S01]  /*8e40*/  FFMA R36, R73.reuse, R109, R36 ;  /* 0x0000006d49247223 */ /* 0x040fe20000000024 */
[C---:B------:R-:W-:Y:S01]  /*8e50*/  FMUL R40, R70.reuse, R47 ;  /* 0x0000002f46287220 */ /* 0x040fe20000400000 */
        /* <DEDUP_REMOVED lines=10> */
[C---:B------:R-:W-:Y:S01]  /*8f00*/  FMUL R50, R70.reuse, R57 ;  /* 0x0000003946327220 */ /* 0x040fe20000400000 */
[C---:B------:R-:W-:Y:S01]  /*8f10*/  FMUL R57, R70.reuse, R64 ;  /* 0x0000004046397220 */ /* 0x040fe20000400000 */
[----:B------:R-:W-:Y:S01]  /*8f20*/  FFMA R42, R73, R115, R42 ;  /* 0x00000073492a7223 */ /* 0x000fe2000000002a */
[C---:B------:R-:W-:Y:S01]  /*8f30*/  FMUL R46, R70.reuse, R53 ;  /* 0x00000035462e7220 */ /* 0x040fe20000400000 */
[--C-:B------:R-:W-:Y:S01]  /*8f40*/  HADD2.F32 R120, -RZ, R152.reuse.H0_H0 ;  /* 0x20000098ff787230 */ /* 0x100fe20000004100 */
[----:B------:R-:W-:Y:S01]  /*8f50*/  F2FP.SATFINITE.E4M3.F32.PACK_AB_MERGE_C R64, R5, R4, R76 ;  /* 0x000000040540723e */ /* 0x000fe2000480704c */
[C---:B------:R-:W-:Y:S01]  /*8f60*/  FMUL R51, R70.reuse, R58 ;  /* 0x0000003a46337220 */ /* 0x040fe20000400000 */
[C---:B------:R-:W-:Y:S01]  /*8f70*/  FMUL R53, R70.reuse, R60 ;  /* 0x0000003c46357220 */ /* 0x040fe20000400000 */
[C---:B------:R-:W-:Y:S01]  /*8f80*/  FFMA R43, R73.reuse, R116, R43 ;  /* 0x00000074492b7223 */ /* 0x040fe2000000002b */
[----:B------:R-:W-:Y:S02]  /*8f90*/  HADD2.F32 R121, -RZ, R152.H1_H1 ;  /* 0x30000098ff797230 */ /* 0x000fe40000004100 */
[C---:B------:R-:W-:Y:S01]  /*8fa0*/  FMUL R47, R70.reuse, R54 ;  /* 0x00000036462f7220 */ /* 0x040fe20000400000 */
[C---:B------:R-:W-:Y:S01]  /*8fb0*/  FMUL R58, R70.reuse, R65 ;  /* 0x00000041463a7220 */ /* 0x040fe20000400000 */
[----:B------:R-:W-:Y:S01]  /*8fc0*/  FMUL R60, R70, R67 ;  /* 0x00000043463c7220 */ /* 0x000fe20000400000 */
[----:B------:R-:W-:Y:S01]  /*8fd0*/  F2FP.SATFINITE.E4M3.F32.PACK_AB_MERGE_C R5, R20, R11, RZ ;  /* 0x0000000b1405723e */ /* 0x000fe200048070ff */
[----:B------:R-:W-:Y:S01]  /*8fe0*/  FFMA R44, R73, R117, R44 ;  /* 0x00000075492c7223 */ /* 0x000fe2000000002c */
[C---:B------:R-:W-:Y:S01]  /*8ff0*/  FMUL R48, R70.reuse, R55 ;  /* 0x0000003746307220 */ /* 0x040fe20000400000 */
[----:B------:R-:W-:Y:S01]  /*9000*/  F2FP.SATFINITE.E4M3.F32.PACK_AB_MERGE_C R65, R9, R8, R78 ;  /* 0x000000080941723e */ /* 0x000fe2000480704e */
[----:B------:R-:W-:Y:S01]  /*9010*/  FFMA R45, R73, R118, R45 ;  /* 0x00000076492d7223 */ /* 0x000fe2000000002d */
[----:B------:R-:W-:Y:S01]  /*9020*/  F2FP.SATFINITE.E4M3.F32.PACK_AB_MERGE_C R67, R17, R16, R18 ;  /* 0x000000101143723e */ /* 0x000fe20004807012 */
[----:B------:R-:W-:Y:S01]  /*9030*/  FMUL R49, R70, R56 ;  /* 0x0000003846317220 */ /* 0x000fe20000400000 */
[C---:B------:R-:W-:Y:S01]  /*9040*/  FFMA R46, R73.reuse, R119, R46 ;  /* 0x00000077492e7223 */ /* 0x040fe2000000002e */
[--C-:B------:R-:W-:Y:S02]  /*9050*/  HADD2.F32 R124, -RZ, R153.reuse.H0_H0 ;  /* 0x20000099ff7c7230 */ /* 0x100fe40000004100 */
[C---:B------:R-:W-:Y:S01]  /*9060*/  FFMA R47, R73.reuse, R120, R47 ;  /* 0x00000078492f7223 */ /* 0x040fe2000000002f */
[----:B------:R1:W-:Y:S01]  /*9070*/  STS.128 [R137+UR44+0x6400], R64 ;  /* 0x0064004089007988 */ /* 0x0003e20008000c2c */
[----:B------:R-:W-:Y:S01]  /*9080*/  HADD2.F32 R125, -RZ, R153.H1_H1 ;  /* 0x30000099ff7d7230 */ /* 0x000fe20000004100 */
[----:B------:R-:W-:Y:S01]  /*9090*/  F2FP.SATFINITE.E4M3.F32.PACK_AB_MERGE_C R5, R10, R7, R5 ;  /* 0x000000070a05723e */ /* 0x000fe20004807005 */
[C---:B------:R-:W-:Y:S01]  /*90a0*/  FFMA R48, R73.reuse, R121, R48 ;  /* 0x0000007949307223 */ /* 0x040fe20000000030 */
[----:B------:R-:W-:Y:S01]  /*90b0*/  F2FP.SATFINITE.E4M3.F32.PACK_AB_MERGE_C R7, R28, R27, RZ ;  /* 0x0000001b1c07723e */ /* 0x000fe200048070ff */
        /* <DEDUP_REMOVED lines=8> */
[----:B------:R-:W-:Y:S01]  /*9140*/  FMUL R56, R70, R63 ;  /* 0x0000003f46387220 */ /* 0x000fe20000400000 */
[----:B------:R-:W-:Y:S01]  /*9150*/  F2FP.SATFINITE.E4M3.F32.PACK_AB_MERGE_C R4, R2, R0, R3 ;  /* 0x000000000204723e */ /* 0x000fe20004807003 */
[C---:B------:R-:W-:Y:S01]  /*9160*/  FFMA R53, R73.reuse, R126, R53 ;  /* 0x0000007e49357223 */ /* 0x040fe20000000035 */
[----:B------:R-:W-:Y:S01]  /*9170*/  F2FP.SATFINITE.E4M3.F32.PACK_AB_MERGE_C R7, R26, R25, R7 ;  /* 0x000000191a07723e */ /* 0x000fe20004807007 */
[C---:B------:R-:W-:Y:S01]  /*9180*/  FFMA R54, R73.reuse, R127, R54 ;  /* 0x0000007f49367223 */ /* 0x040fe20000000036 */
[--C-:B------:R-:W-:Y:S02]  /*9190*/  HADD2.F32 R74, -RZ, R155.reuse.H0_H0 ;  /* 0x2000009bff4a7230 */ /* 0x100fe40000004100 */
[C---:B------:R-:W-:Y:S01]  /*91a0*/  FFMA R55, R73.reuse, R128, R55 ;  /* 0x0000008049377223 */ /* 0x040fe20000000037 */
[----:B------:R-:W-:Y:S01]  /*91b0*/  HADD2.F32 R131, -RZ, R155.H1_H1 ;  /* 0x3000009bff837230 */ /* 0x000fe20000004100 */
[----:B------:R1:W-:Y:S01]  /*91c0*/  STS.128 [R179+0x6010], R4 ;  /* 0x00601004b3007388 */ /* 0x0003e20000000c00 */
[----:B------:R-:W-:Y:S01]  /*91d0*/  F2FP.SATFINITE.E4M3.F32.PACK_AB_MERGE_C R35, R36, R35, RZ ;  /* 0x000000232423723e */ /* 0x000fe200048070ff */
[C---:B------:R-:W-:Y:S01]  /*91e0*/  FFMA R56, R73.reuse, R129, R56 ;  /* 0x0000008149387223 */ /* 0x040fe20000000038 */
[----:B------:R-:W-:Y:S01]  /*91f0*/  F2FP.SATFINITE.E4M3.F32.PACK_AB_MERGE_C R39, R40, R39, RZ ;  /* 0x000000272827723e */ /* 0x000fe200048070ff */
[C---:B------:R-:W-:Y:S01]  /*9200*/  FFMA R57, R73.reuse, R72, R57 ;  /* 0x0000004849397223 */ /* 0x040fe20000000039 */
[----:B------:R-:W-:Y:S01]  /*9210*/  F2FP.SATFINITE.E4M3.F32.PACK_AB_MERGE_C R43, R44, R43, RZ ;  /* 0x0000002b2c2b723e */ /* 0x000fe200048070ff */
[C---:B------:R-:W-:Y:S01]  /*9220*/  FFMA R58, R73.reuse, R75, R58 ;  /* 0x0000004b493a7223 */ /* 0x040fe2000000003a */
[C---:B------:R-:W-:Y:S01]  /*9230*/  FFMA R59, R73.reuse, R74, R59 ;  /* 0x0000004a493b7223 */ /* 0x040fe2000000003b */
[----:B------:R-:W-:Y:S01]  /*9240*/  F2FP.SATFINITE.E4M3.F32.PACK_AB_MERGE_C R33, R34, R33, R35 ;  /* 0x000000212221723e */ /* 0x000fe20004807023 */
        /* <DEDUP_REMOVED lines=11> */
[----:B------:R-:W-:Y:S05]  /*9300*/  F2FP.SATFINITE.E4M3.F32.PACK_AB_MERGE_C R51, R58, R57, R59 ;  /* 0x000000393a33723e */ /* 0x000fea000480703b */
        /* <DEDUP_REMOVED lines=10> */
[----:B------:R-:W-:Y:S02]  /*93b0*/  UIADD3 UR9, UPT, UPT, UR49, 0x40, URZ ;  /* 0x0000004031097890 */ /* 0x000fe4000fffe0ff */
[----:B------:R-:W-:Y:S01]  /*93c0*/  UIADD3 UR8, UPT, UPT, UR44, 0x6400, URZ ;  /* 0x000064002c087890 */ /* 0x000fe2000fffe0ff */
[----:B------:R-:W-:Y:S01]  /*93d0*/  UMOV UR10, UR50 ;  /* 0x00000032000a7c82 */ /* 0x000fe20008000000 */
[----:B------:R-:W-:Y:S01]  /*93e0*/  UMOV UR11, UR36 ;  /* 0x00000024000b7c82 */ /* 0x000fe20008000000 */
[----:B--2---:R-:W-:Y:S04]  /*93f0*/  UIADD3 UR4, UP0, UPT, UR6, 0x680, URZ ;  /* 0x0000068006047890 */ /* 0x004fe8000ff1e0ff */
[----:B------:R-:W-:Y:S09]  /*9400*/  UIADD3.X UR5, UPT, UPT, URZ, UR7, URZ, UP0, !UPT ;  /* 0x00000007ff057290 */ /* 0x000ff200087fe4ff */
[----:B------:R2:W-:Y:S01]  /*9410*/  UTMASTG.3D [UR8], [UR4] ;  /* 0x00000008040073b5 */ /* 0x0005e20008010000 */
[----:B------:R0:W-:Y:S01]  /*9420*/  UTMACMDFLUSH ;  /* 0x00000000000079b7 */ /* 0x0001e20000000000 */
[----:B--2---:R-:W-:Y:S04]  /*9430*/  DEPBAR.LE SB0, 0x1 ;  /* 0x000080400000791a */ /* 0x004fe80000000000 */
.L_x_132:
[----:B------:R-:W-:Y:S05]  /*9440*/  BSYNC.RECONVERGENT B0 ;  /* 0x0000000000007941 */ /* 0x000fea0003800200 */
.L_x_131:
[----:B------:R-:W-:Y:S01]  /*9450*/  R2UR UR4, R160 ;  /* 0x00000000a00472ca */ /* 0x000fe200000e0000 */
[----:B------:R-:W-:Y:S01]  /*9460*/  BAR.SYNC.DEFER_BLOCKING 0x1, 0x80 ;  /* 0x0042000000007b1d */ /* 0x000fe20000010000 */
[----:B------:R-:W-:Y:S01]  /*9470*/  ISETP.NE.AND P0, PT, R162, 0x2, PT ;  /* 0x00000002a200780c */ /* 0x000fe20003f05270 */
[----:B------:R-:W-:Y:S01]  /*9480*/  UISETP.NE.AND UP0, UPT, UR46, URZ, UPT ;  /* 0x000000ff2e00728c */ /* 0x000fe2000bf05270 */
[----:B------:R-:W-:Y:S01]  /*9490*/  ISETP.NE.AND P1, PT, R68, 0x4, PT ;  /* 0x000000044400780c */ /* 0x000fe20003f25270 */
[----:B------:R-:W-:Y:S01]  /*94a0*/  UIADD3 UR20, UPT, UPT, UR37, UR63, URZ ;  /* 0x0000003f25147290 */ /* 0x000fe2000fffe0ff */
[----:B------:R-:W-:Y:S02]  /*94b0*/  SEL R0, RZ, 0x1, P0 ;  /* 0x00000001ff007807 */ /* 0x000fe40000000000 */
[----:B------:R-:W-:Y:S02]  /*94c0*/  SEL R3, RZ, 0x1, P1 ;  /* 0x00000001ff037807 */ /* 0x000fe40000800000 */
[----:B------:R-:W-:Y:S02]  /*94d0*/  LOP3.LUT R167, R167, R0, RZ, 0x3c, !PT ;  /* 0x00000000a7a77212 */ /* 0x000fe400078e3cff */
[----:B------:R-:W-:Y:S01]  /*94e0*/  LOP3.LUT R168, R168, R3, RZ, 0x3c, !PT ;  /* 0x00000003a8a87212 */ /* 0x000fe200078e3cff */
[----:B------:R-:W-:Y:S01]  /*94f0*/  UIADD3 UR16, UPT, UPT, UR38, UR4, URZ ;  /* 0x0000000426107290 */ /* 0x000fe2000fffe0ff */
[----:B------:R-:W-:Y:S02]  /*9500*/  SEL R162, R162, RZ, P0 ;  /* 0x000000ffa2a27207 */ /* 0x000fe40000000000 */
[----:B------:R-:W-:Y:S01]  /*9510*/  SEL R68, R68, RZ, P1 ;  /* 0x000000ff44447207 */ /* 0x000fe20000800000 */
[----:B------:R-:W-:Y:S01]  /*9520*/  UMOV UR36, UR59 ;  /* 0x0000003b00247c82 */ /* 0x000fe20008000000 */
[----:B------:R-:W-:Y:S07]  /*9530*/  BRA.U UP0, `(.L_x_133) ;  /* 0xffffffc5005c7547 */ /* 0x000fee000b83ffff */
[----:B------:R-:W-:Y:S05]  /*9540*/  EXIT ;  /* 0x000000000000794d */ /* 0x000fea0003800000 */
.L_x_25:
[----:B--2---:R2:W3:Y:S02]  /*9550*/  SYNCS.PHASECHK.TRANS64.TRYWAIT P0, [R3+URZ+0x220], R2 ;  /* 0x00022002030075a7 */ /* 0x0044e400080011ff */
[----:B---3--:R-:W-:Y:S05]  /*9560*/  @!P0 NANOSLEEP.SYNCS 0x989680 ;  /* 0x009896800000895d */ /* 0x008fea0003900000 */
[----:B------:R-:W3:Y:S02]  /*9570*/  @!P0 SYNCS.PHASECHK.TRANS64 P0, [R3+URZ+0x220], R2 ;  /* 0x00022002030085a7 */ /* 0x000ee400080010ff */
[----:B---3--:R-:W-:Y:S05]  /*9580*/  @!P0 BRA `(.L_x_25) ;  /* 0xfffffffc00f08947 */ /* 0x008fea000383ffff */
[----:B------:R-:W-:Y:S05]  /*9590*/  BRA `(.L_x_134) ;  /* 0xffffff8400607947 */ /* 0x000fea000383ffff */
.L_x_28:
[----:B-1----:R-:W-:-:S07]  /*95a0*/  MOV R0, UR33 ;  /* 0x0000002100007c02 */ /* 0x002fce0008000f00 */
.L_x_135:
[----:B-1----:R1:W2:Y:S02]  /*95b0*/  SYNCS.PHASECHK.TRANS64.TRYWAIT P0, [R0+URZ+0xc0], R3 ;  /* 0x0000c003000075a7 */ /* 0x0022a400080011ff */
[----:B--2---:R-:W-:Y:S05]  /*95c0*/  @!P0 NANOSLEEP.SYNCS 0x989680 ;  /* 0x009896800000895d */ /* 0x004fea0003900000 */
[----:B------:R-:W2:Y:S02]  /*95d0*/  @!P0 SYNCS.PHASECHK.TRANS64 P0, [R0+URZ+0xc0], R3 ;  /* 0x0000c003000085a7 */ /* 0x000ea400080010ff */
[----:B--2---:R-:W-:Y:S05]  /*95e0*/  @!P0 BRA `(.L_x_135) ;  /* 0xfffffffc00f08947 */ /* 0x004fea000383ffff */
[----:B------:R-:W-:Y:S05]  /*95f0*/  BRA `(.L_x_27) ;  /* 0xffffff8400a87947 */ /* 0x000fea000383ffff */
.L_x_35:
[----:B-1----:R-:W-:-:S07]  /*9600*/  MOV R0, UR17 ;  /* 0x0000001100007c02 */ /* 0x002fce0008000f00 */
.L_x_136:
[----:B-1----:R1:W2:Y:S02]  /*9610*/  SYNCS.PHASECHK.TRANS64.TRYWAIT P0, [R0+URZ+0xc0], R3 ;  /* 0x0000c003000075a7 */ /* 0x0022a400080011ff */
[----:B--2---:R-:W-:Y:S05]  /*9620*/  @!P0 NANOSLEEP.SYNCS 0x989680 ;  /* 0x009896800000895d */ /* 0x004fea0003900000 */
[----:B------:R-:W2:Y:S02]  /*9630*/  @!P0 SYNCS.PHASECHK.TRANS64 P0, [R0+URZ+0xc0], R3 ;  /* 0x0000c003000085a7 */ /* 0x000ea400080010ff */
[----:B--2---:R-:W-:Y:S05]  /*9640*/  @!P0 BRA `(.L_x_136) ;  /* 0xfffffffc00f08947 */ /* 0x004fea000383ffff */
[----:B------:R-:W-:Y:S05]  /*9650*/  BRA `(.L_x_34) ;  /* 0xffffff8800647947 */ /* 0x000fea000383ffff */
.L_x_40:
[----:B-1----:R1:W2:Y:S02]  /*9660*/  SYNCS.PHASECHK.TRANS64.TRYWAIT P0, [R3+URZ+0x1b0], R0 ;  /* 0x0001b000030075a7 */ /* 0x0022a400080011ff */
[----:B--2---:R-:W-:Y:S05]  /*9670*/  @!P0 NANOSLEEP.SYNCS 0x989680 ;  /* 0x009896800000895d */ /* 0x004fea0003900000 */
[----:B------:R-:W2:Y:S02]  /*9680*/  @!P0 SYNCS.PHASECHK.TRANS64 P0, [R3+URZ+0x1b0], R0 ;  /* 0x0001b000030085a7 */ /* 0x000ea400080010ff */
[----:B--2---:R-:W-:Y:S05]  /*9690*/  @!P0 BRA `(.L_x_40) ;  /* 0xfffffffc00f08947 */ /* 0x004fea000383ffff */
[----:B------:R-:W-:Y:S05]  /*96a0*/  BRA `(.L_x_137) ;  /* 0xffffff8c00087947 */ /* 0x000fea000383ffff */
.L_x_44:
[----:B-1----:R-:W-:-:S07]  /*96b0*/  MOV R0, UR4 ;  /* 0x0000000400007c02 */ /* 0x002fce0008000f00 */
.L_x_138:
[----:B-1----:R1:W2:Y:S02]  /*96c0*/  SYNCS.PHASECHK.TRANS64.TRYWAIT P0, [R0+URZ], R3 ;  /* 0x00000003000075a7 */ /* 0x0022a400080011ff */
[----:B--2---:R-:W-:Y:S05]  /*96d0*/  @!P0 NANOSLEEP.SYNCS 0x989680 ;  /* 0x009896800000895d */ /* 0x004fea0003900000 */
[----:B------:R-:W2:Y:S02]  /*96e0*/  @!P0 SYNCS.PHASECHK.TRANS64 P0, [R0+URZ], R3 ;  /* 0x00000003000085a7 */ /* 0x000ea400080010ff */
[----:B--2---:R-:W-:Y:S05]  /*96f0*/  @!P0 BRA `(.L_x_138) ;  /* 0xfffffffc00f08947 */ /* 0x004fea000383ffff */
[----:B------:R-:W-:Y:S05]  /*9700*/  BRA `(.L_x_139) ;  /* 0xffffff9000b07947 */ /* 0x000fea000383ffff */
.L_x_45:
[----:B------:R-:W-:-:S07]  /*9710*/  MOV R0, UR5 ;  /* 0x0000000500007c02 */ /* 0x000fce0008000f00 */
.L_x_140:
[----:B-1----:R1:W2:Y:S02]  /*9720*/  SYNCS.PHASECHK.TRANS64.TRYWAIT P0, [R0+URZ], R3 ;  /* 0x00000003000075a7 */ /* 0x0022a400080011ff */
[----:B--2---:R-:W-:Y:S05]  /*9730*/  @!P0 NANOSLEEP.SYNCS 0x989680 ;  /* 0x009896800000895d */ /* 0x004fea0003900000 */
[----:B------:R-:W2:Y:S02]  /*9740*/  @!P0 SYNCS.PHASECHK.TRANS64 P0, [R0+URZ], R3 ;  /* 0x00000003000085a7 */ /* 0x000ea400080010ff */
[----:B--2---:R-:W-:Y:S05]  /*9750*/  @!P0 BRA `(.L_x_140) ;  /* 0xfffffffc00f08947 */ /* 0x004fea000383ffff */
[----:B------:R-:W-:Y:S05]  /*9760*/  BRA `(.L_x_141) ;  /* 0xffffff9000bc7947 */ /* 0x000fea000383ffff */
.L_x_46:
[----:B------:R-:W-:-:S07]  /*9770*/  MOV R0, UR5 ;  /* 0x0000000500007c02 */ /* 0x000fce0008000f00 */
.L_x_142:
[----:B-1----:R1:W2:Y:S02]  /*9780*/  SYNCS.PHASECHK.TRANS64.TRYWAIT P0, [R0+URZ], R3 ;  /* 0x00000003000075a7 */ /* 0x0022a400080011ff */
[----:B--2---:R-:W-:Y:S05]  /*9790*/  @!P0 NANOSLEEP.SYNCS 0x989680 ;  /* 0x009896800000895d */ /* 0x004fea0003900000 */
[----:B------:R-:W2:Y:S02]  /*97a0*/  @!P0 SYNCS.PHASECHK.TRANS64 P0, [R0+URZ], R3 ;  /* 0x00000003000085a7 */ /* 0x000ea400080010ff */
[----:B--2---:R-:W-:Y:S05]  /*97b0*/  @!P0 BRA `(.L_x_142) ;  /* 0xfffffffc00f08947 */ /* 0x004fea000383ffff */
[----:B------:R-:W-:Y:S05]  /*97c0*/  BRA `(.L_x_143) ;  /* 0xffffff9000c87947 */ /* 0x000fea000383ffff */
.L_x_47:
[----:B------:R-:W-:-:S07]  /*97d0*/  MOV R0, UR5 ;  /* 0x0000000500007c02 */ /* 0x000fce0008000f00 */
.L_x_144:
[----:B-1----:R1:W2:Y:S02]  /*97e0*/  SYNCS.PHASECHK.TRANS64.TRYWAIT P0, [R0+URZ], R3 ;  /* 0x00000003000075a7 */ /* 0x0022a400080011ff */
[----:B--2---:R-:W-:Y:S05]  /*97f0*/  @!P0 NANOSLEEP.SYNCS 0x989680 ;  /* 0x009896800000895d */ /* 0x004fea0003900000 */
[----:B------:R-:W2:Y:S02]  /*9800*/  @!P0 SYNCS.PHASECHK.TRANS64 P0, [R0+URZ], R3 ;  /* 0x00000003000085a7 */ /* 0x000ea400080010ff */
[----:B--2---:R-:W-:Y:S05]  /*9810*/  @!P0 BRA `(.L_x_144) ;  /* 0xfffffffc00f08947 */ /* 0x004fea000383ffff */
[----:B------:R-:W-:Y:S05]  /*9820*/  BRA `(.L_x_145) ;  /* 0xffffff9000d47947 */ /* 0x000fea000383ffff */
.L_x_48:
[----:B------:R-:W-:-:S07]  /*9830*/  MOV R0, UR5 ;  /* 0x0000000500007c02 */ /* 0x000fce0008000f00 */
.L_x_146:
[----:B-1----:R1:W2:Y:S02]  /*9840*/  SYNCS.PHASECHK.TRANS64.TRYWAIT P0, [R0+URZ], R3 ;  /* 0x00000003000075a7 */ /* 0x0022a400080011ff */
[----:B--2---:R-:W-:Y:S05]  /*9850*/  @!P0 NANOSLEEP.SYNCS 0x989680 ;  /* 0x009896800000895d */ /* 0x004fea0003900000 */
[----:B------:R-:W2:Y:S02]  /*9860*/  @!P0 SYNCS.PHASECHK.TRANS64 P0, [R0+URZ], R3 ;  /* 0x00000003000085a7 */ /* 0x000ea400080010ff */
[----:B--2---:R-:W-:Y:S05]  /*9870*/  @!P0 BRA `(.L_x_146) ;  /* 0xfffffffc00f08947 */ /* 0x004fea000383ffff */
[----:B------:R-:W-:Y:S05]  /*9880*/  BRA `(.L_x_147) ;  /* 0xffffff9000e07947 */ /* 0x000fea000383ffff */
.L_x_49:
[----:B------:R-:W-:-:S07]  /*9890*/  MOV R0, UR5 ;  /* 0x0000000500007c02 */ /* 0x000fce0008000f00 */
.L_x_148:
[----:B-1----:R1:W2:Y:S02]  /*98a0*/  SYNCS.PHASECHK.TRANS64.TRYWAIT P0, [R0+URZ], R3 ;  /* 0x00000003000075a7 */ /* 0x0022a400080011ff */
[----:B--2---:R-:W-:Y:S05]  /*98b0*/  @!P0 NANOSLEEP.SYNCS 0x989680 ;  /* 0x009896800000895d */ /* 0x004fea0003900000 */
[----:B------:R-:W2:Y:S02]  /*98c0*/  @!P0 SYNCS.PHASECHK.TRANS64 P0, [R0+URZ], R3 ;  /* 0x00000003000085a7 */ /* 0x000ea400080010ff */
[----:B--2---:R-:W-:Y:S05]  /*98d0*/  @!P0 BRA `(.L_x_148) ;  /* 0xfffffffc00f08947 */ /* 0x004fea000383ffff */
[----:B------:R-:W-:Y:S05]  /*98e0*/  BRA `(.L_x_149) ;  /* 0xffffff9000ec7947 */ /* 0x000fea000383ffff */
.L_x_50:
[----:B------:R-:W-:-:S07]  /*98f0*/  MOV R0, UR5 ;  /* 0x0000000500007c02 */ /* 0x000fce0008000f00 */
.L_x_150:
[----:B-1----:R1:W2:Y:S02]  /*9900*/  SYNCS.PHASECHK.TRANS64.TRYWAIT P0, [R0+URZ], R3 ;  /* 0x00000003000075a7 */ /* 0x0022a400080011ff */
[----:B--2---:R-:W-:Y:S05]  /*9910*/  @!P0 NANOSLEEP.SYNCS 0x989680 ;  /* 0x009896800000895d */ /* 0x004fea0003900000 */
[----:B------:R-:W2:Y:S02]  /*9920*/  @!P0 SYNCS.PHASECHK.TRANS64 P0, [R0+URZ], R3 ;  /* 0x00000003000085a7 */ /* 0x000ea400080010ff */
[----:B--2---:R-:W-:Y:S05]  /*9930*/  @!P0 BRA `(.L_x_150) ;  /* 0xfffffffc00f08947 */ /* 0x004fea000383ffff */
[----:B------:R-:W-:Y:S05]  /*9940*/  BRA `(.L_x_151) ;  /* 0xffffff9000f87947 */ /* 0x000fea000383ffff */
.L_x_51:
[----:B------:R-:W-:-:S07]  /*9950*/  MOV R0, UR5 ;  /* 0x0000000500007c02 */ /* 0x000fce0008000f00 */
.L_x_152:
[----:B-1----:R1:W2:Y:S02]  /*9960*/  SYNCS.PHASECHK.TRANS64.TRYWAIT P0, [R0+URZ], R3 ;  /* 0x00000003000075a7 */ /* 0x0022a400080011ff */
[----:B--2---:R-:W-:Y:S05]  /*9970*/  @!P0 NANOSLEEP.SYNCS 0x989680 ;  /* 0x009896800000895d */ /* 0x004fea0003900000 */
[----:B------:R-:W2:Y:S02]  /*9980*/  @!P0 SYNCS.PHASECHK.TRANS64 P0, [R0+URZ], R3 ;  /* 0x00000003000085a7 */ /* 0x000ea400080010ff */
[----:B--2---:R-:W-:Y:S05]  /*9990*/  @!P0 BRA `(.L_x_152) ;  /* 0xfffffffc00f08947 */ /* 0x004fea000383ffff */
[----:B------:R-:W-:Y:S05]  /*99a0*/  BRA `(.L_x_153) ;  /* 0xffffff9400047947 */ /* 0x000fea000383ffff */
.L_x_52:
[----:B------:R-:W-:-:S07]  /*99b0*/  MOV R0, UR5 ;  /* 0x0000000500007c02 */ /* 0x000fce0008000f00 */
.L_x_154:
[----:B-1----:R1:W2:Y:S02]  /*99c0*/  SYNCS.PHASECHK.TRANS64.TRYWAIT P0, [R0+URZ], R3 ;  /* 0x00000003000075a7 */ /* 0x0022a400080011ff */
[----:B--2---:R-:W-:Y:S05]  /*99d0*/  @!P0 NANOSLEEP.SYNCS 0x989680 ;  /* 0x009896800000895d */ /* 0x004fea0003900000 */
[----:B------:R-:W2:Y:S02]  /*99e0*/  @!P0 SYNCS.PHASECHK.TRANS64 P0, [R0+URZ], R3 ;  /* 0x00000003000085a7 */ /* 0x000ea400080010ff */
[----:B--2---:R-:W-:Y:S05]  /*99f0*/  @!P0 BRA `(.L_x_154) ;  /* 0xfffffffc00f08947 */ /* 0x004fea000383ffff */
[----:B------:R-:W-:Y:S05]  /*9a00*/  BRA `(.L_x_155) ;  /* 0xffffff9400107947 */ /* 0x000fea000383ffff */
.L_x_53:
[----:B------:R-:W-:-:S07]  /*9a10*/  MOV R0, UR5 ;  /* 0x0000000500007c02 */ /* 0x000fce0008000f00 */
.L_x_156:
[----:B-1----:R1:W2:Y:S02]  /*9a20*/  SYNCS.PHASECHK.TRANS64.TRYWAIT P0, [R0+URZ], R3 ;  /* 0x00000003000075a7 */ /* 0x0022a400080011ff */
[----:B--2---:R-:W-:Y:S05]  /*9a30*/  @!P0 NANOSLEEP.SYNCS 0x989680 ;  /* 0x009896800000895d */ /* 0x004fea0003900000 */
[----:B------:R-:W2:Y:S02]  /*9a40*/  @!P0 SYNCS.PHASECHK.TRANS64 P0, [R0+URZ], R3 ;  /* 0x00000003000085a7 */ /* 0x000ea400080010ff */
[----:B--2---:R-:W-:Y:S05]  /*9a50*/  @!P0 BRA `(.L_x_156) ;  /* 0xfffffffc00f08947 */ /* 0x004fea000383ffff */
[----:B------:R-:W-:Y:S05]  /*9a60*/  BRA `(.L_x_157) ;  /* 0xffffff94001c7947 */ /* 0x000fea000383ffff */
.L_x_54:
[----:B------:R-:W-:-:S07]  /*9a70*/  MOV R0, UR5 ;  /* 0x0000000500007c02 */ /* 0x000fce0008000f00 */
.L_x_158:
[----:B-1----:R1:W2:Y:S02]  /*9a80*/  SYNCS.PHASECHK.TRANS64.TRYWAIT P0, [R0+URZ], R3 ;  /* 0x00000003000075a7 */ /* 0x0022a400080011ff */
[----:B--2---:R-:W-:Y:S05]  /*9a90*/  @!P0 NANOSLEEP.SYNCS 0x989680 ;  /* 0x009896800000895d */ /* 0x004fea0003900000 */
[----:B------:R-:W2:Y:S02]  /*9aa0*/  @!P0 SYNCS.PHASECHK.TRANS64 P0, [R0+URZ], R3 ;  /* 0x00000003000085a7 */ /* 0x000ea400080010ff */
[----:B--2---:R-:W-:Y:S05]  /*9ab0*/  @!P0 BRA `(.L_x_158) ;  /* 0xfffffffc00f08947 */ /* 0x004fea000383ffff */
[----:B------:R-:W-:Y:S05]  /*9ac0*/  BRA `(.L_x_159) ;  /* 0xffffff9400287947 */ /* 0x000fea000383ffff */
.L_x_55:
[----:B------:R-:W-:-:S07]  /*9ad0*/  MOV R0, UR5 ;  /* 0x0000000500007c02 */ /* 0x000fce0008000f00 */
.L_x_160:
[----:B-1----:R1:W2:Y:S02]  /*9ae0*/  SYNCS.PHASECHK.TRANS64.TRYWAIT P0, [R0+URZ], R3 ;  /* 0x00000003000075a7 */ /* 0x0022a400080011ff */
[----:B--2---:R-:W-:Y:S05]  /*9af0*/  @!P0 NANOSLEEP.SYNCS 0x989680 ;  /* 0x009896800000895d */ /* 0x004fea0003900000 */
[----:B------:R-:W2:Y:S02]  /*9b00*/  @!P0 SYNCS.PHASECHK.TRANS64 P0, [R0+URZ], R3 ;  /* 0x00000003000085a7 */ /* 0x000ea400080010ff */
[----:B--2---:R-:W-:Y:S05]  /*9b10*/  @!P0 BRA `(.L_x_160) ;  /* 0xfffffffc00f08947 */ /* 0x004fea000383ffff */
[----:B------:R-:W-:Y:S05]  /*9b20*/  BRA `(.L_x_161) ;  /* 0xffffff9400347947 */ /* 0x000fea000383ffff */
.L_x_56:
[----:B------:R-:W-:-:S07]  /*9b30*/  MOV R0, UR5 ;  /* 0x0000000500007c02 */ /* 0x000fce0008000f00 */
.L_x_162:
[----:B-1----:R1:W2:Y:S02]  /*9b40*/  SYNCS.PHASECHK.TRANS64.TRYWAIT P0, [R0+URZ], R3 ;  /* 0x00000003000075a7 */ /* 0x0022a400080011ff */
[----:B--2---:R-:W-:Y:S05]  /*9b50*/  @!P0 NANOSLEEP.SYNCS 0x989680 ;  /* 0x009896800000895d */ /* 0x004fea0003900000 */
[----:B------:R-:W2:Y:S02]  /*9b60*/  @!P0 SYNCS.PHASECHK.TRANS64 P0, [R0+URZ], R3 ;  /* 0x00000003000085a7 */ /* 0x000ea400080010ff */
[----:B--2---:R-:W-:Y:S05]  /*9b70*/  @!P0 BRA `(.L_x_162) ;  /* 0xfffffffc00f08947 */ /* 0x004fea000383ffff */
[----:B------:R-:W-:Y:S05]  /*9b80*/  BRA `(.L_x_163) ;  /* 0xffffff9400407947 */ /* 0x000fea000383ffff */
.L_x_57:
[----:B------:R-:W-:-:S07]  /*9b90*/  MOV R0, UR5 ;  /* 0x0000000500007c02 */ /* 0x000fce0008000f00 */
.L_x_164:
[----:B-1----:R1:W2:Y:S02]  /*9ba0*/  SYNCS.PHASECHK.TRANS64.TRYWAIT P0, [R0+URZ], R3 ;  /* 0x00000003000075a7 */ /* 0x0022a400080011ff */
[----:B--2---:R-:W-:Y:S05]  /*9bb0*/  @!P0 NANOSLEEP.SYNCS 0x989680 ;  /* 0x009896800000895d */ /* 0x004fea0003900000 */
[----:B------:R-:W2:Y:S02]  /*9bc0*/  @!P0 SYNCS.PHASECHK.TRANS64 P0, [R0+URZ], R3 ;  /* 0x00000003000085a7 */ /* 0x000ea400080010ff */
[----:B--2---:R-:W-:Y:S05]  /*9bd0*/  @!P0 BRA `(.L_x_164) ;  /* 0xfffffffc00f08947 */ /* 0x004fea000383ffff */
[----:B------:R-:W-:Y:S05]  /*9be0*/  BRA `(.L_x_165) ;  /* 0xffffff94004c7947 */ /* 0x000fea000383ffff */
.L_x_58:
[----:B------:R-:W-:-:S07]  /*9bf0*/  MOV R0, UR5 ;  /* 0x0000000500007c02 */ /* 0x000fce0008000f00 */
.L_x_166:
[----:B-1----:R1:W2:Y:S02]  /*9c00*/  SYNCS.PHASECHK.TRANS64.TRYWAIT P0, [R0+URZ], R3 ;  /* 0x00000003000075a7 */ /* 0x0022a400080011ff */
[----:B--2---:R-:W-:Y:S05]  /*9c10*/  @!P0 NANOSLEEP.SYNCS 0x989680 ;  /* 0x009896800000895d */ /* 0x004fea0003900000 */
[----:B------:R-:W2:Y:S02]  /*9c20*/  @!P0 SYNCS.PHASECHK.TRANS64 P0, [R0+URZ], R3 ;  /* 0x00000003000085a7 */ /* 0x000ea400080010ff */
[----:B--2---:R-:W-:Y:S05]  /*9c30*/  @!P0 BRA `(.L_x_166) ;  /* 0xfffffffc00f08947 */ /* 0x004fea000383ffff */
[----:B------:R-:W-:Y:S05]  /*9c40*/  BRA `(.L_x_167) ;  /* 0xffffff9400587947 */ /* 0x000fea000383ffff */
.L_x_59:
[----:B------:R-:W-:-:S07]  /*9c50*/  MOV R0, UR5 ;  /* 0x0000000500007c02 */ /* 0x000fce0008000f00 */
.L_x_168:
[----:B-1----:R1:W2:Y:S02]  /*9c60*/  SYNCS.PHASECHK.TRANS64.TRYWAIT P0, [R0+URZ], R3 ;  /* 0x00000003000075a7 */ /* 0x0022a400080011ff */
[----:B--2---:R-:W-:Y:S05]  /*9c70*/  @!P0 NANOSLEEP.SYNCS 0x989680 ;  /* 0x009896800000895d */ /* 0x004fea0003900000 */
[----:B------:R-:W2:Y:S02]  /*9c80*/  @!P0 SYNCS.PHASECHK.TRANS64 P0, [R0+URZ], R3 ;  /* 0x00000003000085a7 */ /* 0x000ea400080010ff */
[----:B--2---:R-:W-:Y:S05]  /*9c90*/  @!P0 BRA `(.L_x_168) ;  /* 0xfffffffc00f08947 */ /* 0x004fea000383ffff */
[----:B------:R-:W-:Y:S05]  /*9ca0*/  BRA `(.L_x_169) ;  /* 0xffffff9400647947 */ /* 0x000fea000383ffff */
.L_x_60:
[----:B------:R-:W-:-:S07]  /*9cb0*/  MOV R0, UR5 ;  /* 0x0000000500007c02 */ /* 0x000fce0008000f00 */
.L_x_170:
[----:B-1----:R1:W2:Y:S02]  /*9cc0*/  SYNCS.PHASECHK.TRANS64.TRYWAIT P0, [R0+URZ], R3 ;  /* 0x00000003000075a7 */ /* 0x0022a400080011ff */
[----:B--2---:R-:W-:Y:S05]  /*9cd0*/  @!P0 NANOSLEEP.SYNCS 0x989680 ;  /* 0x009896800000895d */ /* 0x004fea0003900000 */
[----:B------:R-:W2:Y:S02]  /*9ce0*/  @!P0 SYNCS.PHASECHK.TRANS64 P0, [R0+URZ], R3 ;  /* 0x00000003000085a7 */ /* 0x000ea400080010ff */
[----:B--2---:R-:W-:Y:S05]  /*9cf0*/  @!P0 BRA `(.L_x_170) ;  /* 0xfffffffc00f08947 */ /* 0x004fea000383ffff */
[----:B------:R-:W-:Y:S05]  /*9d00*/  BRA `(.L_x_171) ;  /* 0xffffff9400707947 */ /* 0x000fea000383ffff */
.L_x_61:
[----:B------:R-:W-:-:S07]  /*9d10*/  MOV R0, UR5 ;  /* 0x0000000500007c02 */ /* 0x000fce0008000f00 */
.L_x_172:
[----:B-1----:R1:W2:Y:S02]  /*9d20*/  SYNCS.PHASECHK.TRANS64.TRYWAIT P0, [R0+URZ], R3 ;  /* 0x00000003000075a7 */ /* 0x0022a400080011ff */
[----:B--2---:R-:W-:Y:S05]  /*9d30*/  @!P0 NANOSLEEP.SYNCS 0x989680 ;  /* 0x009896800000895d */ /* 0x004fea0003900000 */
[----:B------:R-:W2:Y:S02]  /*9d40*/  @!P0 SYNCS.PHASECHK.TRANS64 P0, [R0+URZ], R3 ;  /* 0x00000003000085a7 */ /* 0x000ea400080010ff */
[----:B--2---:R-:W-:Y:S05]  /*9d50*/  @!P0 BRA `(.L_x_172) ;  /* 0xfffffffc00f08947 */ /* 0x004fea000383ffff */
[----:B------:R-:W-:Y:S05]  /*9d60*/  BRA `(.L_x_173) ;  /* 0xffffff94007c7947 */ /* 0x000fea000383ffff */
.L_x_62:
[----:B------:R-:W-:-:S07]  /*9d70*/  MOV R0, UR5 ;  /* 0x0000000500007c02 */ /* 0x000fce0008000f00 */
.L_x_174:
[----:B-1----:R1:W2:Y:S02]  /*9d80*/  SYNCS.PHASECHK.TRANS64.TRYWAIT P0, [R0+URZ], R3 ;  /* 0x00000003000075a7 */ /* 0x0022a400080011ff */
[----:B--2---:R-:W-:Y:S05]  /*9d90*/  @!P0 NANOSLEEP.SYNCS 0x989680 ;  /* 0x009896800000895d */ /* 0x004fea0003900000 */
[----:B------:R-:W2:Y:S02]  /*9da0*/  @!P0 SYNCS.PHASECHK.TRANS64 P0, [R0+URZ], R3 ;  /* 0x00000003000085a7 */ /* 0x000ea400080010ff */
[----:B--2---:R-:W-:Y:S05]  /*9db0*/  @!P0 BRA `(.L_x_174) ;  /* 0xfffffffc00f08947 */ /* 0x004fea000383ffff */
[----:B------:R-:W-:Y:S05]  /*9dc0*/  BRA `(.L_x_175) ;  /* 0xffffff9400887947 */ /* 0x000fea000383ffff */
.L_x_63:
[----:B------:R-:W-:-:S07]  /*9dd0*/  MOV R0, UR5 ;  /* 0x0000000500007c02 */ /* 0x000fce0008000f00 */
.L_x_176:
[----:B-1----:R1:W2:Y:S02]  /*9de0*/  SYNCS.PHASECHK.TRANS64.TRYWAIT P0, [R0+URZ], R3 ;  /* 0x00000003000075a7 */ /* 0x0022a400080011ff */
[----:B--2---:R-:W-:Y:S05]  /*9df0*/  @!P0 NANOSLEEP.SYNCS 0x989680 ;  /* 0x009896800000895d */ /* 0x004fea0003900000 */
[----:B------:R-:W2:Y:S02]  /*9e00*/  @!P0 SYNCS.PHASECHK.TRANS64 P0, [R0+URZ], R3 ;  /* 0x00000003000085a7 */ /* 0x000ea400080010ff */
[----:B--2---:R-:W-:Y:S05]  /*9e10*/  @!P0 BRA `(.L_x_176) ;  /* 0xfffffffc00f08947 */ /* 0x004fea000383ffff */
[----:B------:R-:W-:Y:S05]  /*9e20*/  BRA `(.L_x_177) ;  /* 0xffffff9400947947 */ /* 0x000fea000383ffff */
.L_x_64:
[----:B------:R-:W-:-:S07]  /*9e30*/  MOV R0, UR5 ;  /* 0x0000000500007c02 */ /* 0x000fce0008000f00 */
.L_x_178:
[----:B-1----:R1:W2:Y:S02]  /*9e40*/  SYNCS.PHASECHK.TRANS64.TRYWAIT P0, [R0+URZ], R3 ;  /* 0x00000003000075a7 */ /* 0x0022a400080011ff */
[----:B--2---:R-:W-:Y:S05]  /*9e50*/  @!P0 NANOSLEEP.SYNCS 0x989680 ;  /* 0x009896800000895d */ /* 0x004fea0003900000 */
[----:B------:R-:W2:Y:S02]  /*9e60*/  @!P0 SYNCS.PHASECHK.TRANS64 P0, [R0+URZ], R3 ;  /* 0x00000003000085a7 */ /* 0x000ea400080010ff */
[----:B--2---:R-:W-:Y:S05]  /*9e70*/  @!P0 BRA `(.L_x_178) ;  /* 0xfffffffc00f08947 */ /* 0x004fea000383ffff */
[----:B------:R-:W-:Y:S05]  /*9e80*/  BRA `(.L_x_179) ;  /* 0xffffff9400a07947 */ /* 0x000fea000383ffff */
.L_x_65:
[----:B------:R-:W-:-:S07]  /*9e90*/  MOV R0, UR5 ;  /* 0x0000000500007c02 */ /* 0x000fce0008000f00 */
.L_x_180:
[----:B-1----:R1:W2:Y:S02]  /*9ea0*/  SYNCS.PHASECHK.TRANS64.TRYWAIT P0, [R0+URZ], R3 ;  /* 0x00000003000075a7 */ /* 0x0022a400080011ff */
[----:B--2---:R-:W-:Y:S05]  /*9eb0*/  @!P0 NANOSLEEP.SYNCS 0x989680 ;  /* 0x009896800000895d */ /* 0x004fea0003900000 */
[----:B------:R-:W2:Y:S02]  /*9ec0*/  @!P0 SYNCS.PHASECHK.TRANS64 P0, [R0+URZ], R3 ;  /* 0x00000003000085a7 */ /* 0x000ea400080010ff */
[----:B--2---:R-:W-:Y:S05]  /*9ed0*/  @!P0 BRA `(.L_x_180) ;  /* 0xfffffffc00f08947 */ /* 0x004fea000383ffff */
[----:B------:R-:W-:Y:S05]  /*9ee0*/  BRA `(.L_x_181) ;  /* 0xffffff9400ac7947 */ /* 0x000fea000383ffff */
.L_x_66:
[----:B------:R-:W-:-:S07]  /*9ef0*/  MOV R0, UR5 ;  /* 0x0000000500007c02 */ /* 0x000fce0008000f00 */
.L_x_182:
[----:B-1----:R1:W2:Y:S02]  /*9f00*/  SYNCS.PHASECHK.TRANS64.TRYWAIT P0, [R0+URZ], R3 ;  /* 0x00000003000075a7 */ /* 0x0022a400080011ff */
[----:B--2---:R-:W-:Y:S05]  /*9f10*/  @!P0 NANOSLEEP.SYNCS 0x989680 ;  /* 0x009896800000895d */ /* 0x004fea0003900000 */
[----:B------:R-:W2:Y:S02]  /*9f20*/  @!P0 SYNCS.PHASECHK.TRANS64 P0, [R0+URZ], R3 ;  /* 0x00000003000085a7 */ /* 0x000ea400080010ff */
[----:B--2---:R-:W-:Y:S05]  /*9f30*/  @!P0 BRA `(.L_x_182) ;  /* 0xfffffffc00f08947 */ /* 0x004fea000383ffff */
[----:B------:R-:W-:Y:S05]  /*9f40*/  BRA `(.L_x_183) ;  /* 0xffffff9400b87947 */ /* 0x000fea000383ffff */
.L_x_69:
[----:B-1----:R1:W2:Y:S02]  /*9f50*/  SYNCS.PHASECHK.TRANS64.TRYWAIT P0, [R2+URZ+0x210], R5 ;  /* 0x00021005020075a7 */ /* 0x0022a400080011ff */
[----:B--2---:R-:W-:Y:S05]  /*9f60*/  @!P0 NANOSLEEP.SYNCS 0x989680 ;  /* 0x009896800000895d */ /* 0x004fea0003900000 */
[----:B------:R-:W2:Y:S02]  /*9f70*/  @!P0 SYNCS.PHASECHK.TRANS64 P0, [R2+URZ+0x210], R5 ;  /* 0x00021005020085a7 */ /* 0x000ea400080010ff */
[----:B--2---:R-:W-:Y:S05]  /*9f80*/  @!P0 BRA `(.L_x_69) ;  /* 0xfffffffc00f08947 */ /* 0x004fea000383ffff */
[----:B------:R-:W-:Y:S05]  /*9f90*/  BRA `(.L_x_184) ;  /* 0xffffff9800147947 */ /* 0x000fea000383ffff */
.L_x_70:
[----:B------:R-:W-:-:S07]  /*9fa0*/  MOV R2, UR4 ;  /* 0x0000000400027c02 */ /* 0x000fce0008000f00 */
.L_x_185:
[----:B-1----:R1:W2:Y:S02]  /*9fb0*/  SYNCS.PHASECHK.TRANS64.TRYWAIT P0, [R2+URZ+0x1c0], R5 ;  /* 0x0001c005020075a7 */ /* 0x0022a400080011ff */
[----:B--2---:R-:W-:Y:S05]  /*9fc0*/  @!P0 NANOSLEEP.SYNCS 0x989680 ;  /* 0x009896800000895d */ /* 0x004fea0003900000 */
[----:B------:R-:W2:Y:S02]  /*9fd0*/  @!P0 SYNCS.PHASECHK.TRANS64 P0, [R2+URZ+0x1c0], R5 ;  /* 0x0001c005020085a7 */ /* 0x000ea400080010ff */
[----:B--2---:R-:W-:Y:S05]  /*9fe0*/  @!P0 BRA `(.L_x_185) ;  /* 0xfffffffc00f08947 */ /* 0x004fea000383ffff */
[----:B------:R-:W-:Y:S05]  /*9ff0*/  BRA `(.L_x_186) ;  /* 0xffffff9800247947 */ /* 0x000fea000383ffff */
.L_x_71:
[----:B-1----:R1:W2:Y:S02]  /*a000*/  SYNCS.PHASECHK.TRANS64.TRYWAIT P1, [R2+URZ+0x1b0], R5 ;  /* 0x0001b005020075a7 */ /* 0x0022a400080211ff */
[----:B--2---:R-:W-:Y:S05]  /*a010*/  @!P1 NANOSLEEP.SYNCS 0x989680 ;  /* 0x009896800000995d */ /* 0x004fea0003900000 */
[----:B------:R-:W2:Y:S02]  /*a020*/  @!P1 SYNCS.PHASECHK.TRANS64 P1, [R2+URZ+0x1b0], R5 ;  /* 0x0001b005020095a7 */ /* 0x000ea400080210ff */
[----:B--2---:R-:W-:Y:S05]  /*a030*/  @!P1 BRA `(.L_x_71) ;  /* 0xfffffffc00f09947 */ /* 0x004fea000383ffff */
[----:B------:R-:W-:Y:S05]  /*a040*/  BRA `(.L_x_187) ;  /* 0xffffff9800547947 */ /* 0x000fea000383ffff */
.L_x_74:
[----:B------:R-:W-:-:S07]  /*a050*/  MOV R0, UR4 ;  /* 0x0000000400007c02 */ /* 0x000fce0008000f00 */
.L_x_188:
[----:B-1----:R1:W2:Y:S02]  /*a060*/  SYNCS.PHASECHK.TRANS64.TRYWAIT P0, [R0+URZ+0x1c0], R3 ;  /* 0x0001c003000075a7 */ /* 0x0022a400080011ff */
[----:B--2---:R-:W-:Y:S05]  /*a070*/  @!P0 NANOSLEEP.SYNCS 0x989680 ;  /* 0x009896800000895d */ /* 0x004fea0003900000 */
[----:B------:R-:W2:Y:S02]  /*a080*/  @!P0 SYNCS.PHASECHK.TRANS64 P0, [R0+URZ+0x1c0], R3 ;  /* 0x0001c003000085a7 */ /* 0x000ea400080010ff */
[----:B--2---:R-:W-:Y:S05]  /*a090*/  @!P0 BRA `(.L_x_188) ;  /* 0xfffffffc00f08947 */ /* 0x004fea000383ffff */
[----:B------:R-:W-:Y:S05]  /*a0a0*/  BRA `(.L_x_73) ;  /* 0xffffff9800a87947 */ /* 0x000fea000383ffff */
.L_x_81:
[----:B-1----:R1:W2:Y:S02]  /*a0b0*/  SYNCS.PHASECHK.TRANS64.TRYWAIT P1, [R0+URZ+0x1b0], R5 ;  /* 0x0001b005000075a7 */ /* 0x0022a400080211ff */
[----:B--2---:R-:W-:Y:S05]  /*a0c0*/  @!P1 NANOSLEEP.SYNCS 0x989680 ;  /* 0x009896800000995d */ /* 0x004fea0003900000 */
[----:B------:R-:W2:Y:S02]  /*a0d0*/  @!P1 SYNCS.PHASECHK.TRANS64 P1, [R0+URZ+0x1b0], R5 ;  /* 0x0001b005000095a7 */ /* 0x000ea400080210ff */
[----:B--2---:R-:W-:Y:S05]  /*a0e0*/  @!P1 BRA `(.L_x_81) ;  /* 0xfffffffc00f09947 */ /* 0x004fea000383ffff */
[----:B------:R-:W-:Y:S05]  /*a0f0*/  BRA `(.L_x_189) ;  /* 0xffffffa000047947 */ /* 0x000fea000383ffff */
.L_x_82:
[----:B------:R-:W-:-:S07]  /*a100*/  MOV R3, UR18 ;  /* 0x0000001200037c02 */ /* 0x000fce0008000f00 */
.L_x_190:
[----:B-1----:R1:W2:Y:S02]  /*a110*/  SYNCS.PHASECHK.TRANS64.TRYWAIT P0, [R3+URZ+0x1f0], R0 ;  /* 0x0001f000030075a7 */ /* 0x0022a400080011ff */
[----:B--2---:R-:W-:Y:S05]  /*a120*/  @!P0 NANOSLEEP.SYNCS 0x989680 ;  /* 0x009896800000895d */ /* 0x004fea0003900000 */
[----:B------:R-:W2:Y:S02]  /*a130*/  @!P0 SYNCS.PHASECHK.TRANS64 P0, [R3+URZ+0x1f0], R0 ;  /* 0x0001f000030085a7 */ /* 0x000ea400080010ff */
[----:B--2---:R-:W-:Y:S05]  /*a140*/  @!P0 BRA `(.L_x_190) ;  /* 0xfffffffc00f08947 */ /* 0x004fea000383ffff */
[----:B------:R-:W-:Y:S05]  /*a150*/  BRA `(.L_x_191) ;  /* 0xffffffa000387947 */ /* 0x000fea000383ffff */
.L_x_85:
[----:B------:R-:W-:Y:S07]  /*a160*/  MOV R0, UR6 ;  /* 0x0000000600007c02 */ /* 0x000fee0008000f00 */
.L_x_192:
[----:B-1----:R1:W2:Y:S02]  /*a170*/  SYNCS.PHASECHK.TRANS64.TRYWAIT P0, [R0+URZ], R3 ;  /* 0x00000003000075a7 */ /* 0x0022a400080011ff */
[----:B--2---:R-:W-:Y:S05]  /*a180*/  @!P0 NANOSLEEP.SYNCS 0x989680 ;  /* 0x009896800000895d */ /* 0x004fea0003900000 */
[----:B------:R-:W2:Y:S02]  /*a190*/  @!P0 SYNCS.PHASECHK.TRANS64 P0, [R0+URZ], R3 ;  /* 0x00000003000085a7 */ /* 0x000ea400080010ff */
[----:B--2---:R-:W-:Y:S05]  /*a1a0*/  @!P0 BRA `(.L_x_192) ;  /* 0xfffffffc00f08947 */ /* 0x004fea000383ffff */
[----:B------:R-:W-:Y:S05]  /*a1b0*/  BRA `(.L_x_84) ;  /* 0xffffffa000587947 */ /* 0x000fea000383ffff */
.L_x_88:
[----:B------:R-:W-:-:S07]  /*a1c0*/  MOV R0, UR4 ;  /* 0x0000000400007c02 */ /* 0x000fce0008000f00 */
.L_x_193:
[----:B--2---:R2:W4:Y:S02]  /*a1d0*/  SYNCS.PHASECHK.TRANS64.TRYWAIT P0, [R0+URZ], R3 ;  /* 0x00000003000075a7 */ /* 0x00452400080011ff */
[----:B----4-:R-:W-:Y:S05]  /*a1e0*/  @!P0 NANOSLEEP.SYNCS 0x989680 ;  /* 0x009896800000895d */ /* 0x010fea0003900000 */
[----:B------:R-:W4:Y:S02]  /*a1f0*/  @!P0 SYNCS.PHASECHK.TRANS64 P0, [R0+URZ], R3 ;  /* 0x00000003000085a7 */ /* 0x000f2400080010ff */
[----:B----4-:R-:W-:Y:S05]  /*a200*/  @!P0 BRA `(.L_x_193) ;  /* 0xfffffffc00f08947 */ /* 0x010fea000383ffff */
[----:B------:R-:W-:Y:S05]  /*a210*/  BRA `(.L_x_194) ;  /* 0xffffffa000f87947 */ /* 0x000fea000383ffff */
.L_x_89:
[----:B------:R-:W-:-:S07]  /*a220*/  MOV R0, UR5 ;  /* 0x0000000500007c02 */ /* 0x000fce0008000f00 */
.L_x_195:
[----:B-1----:R1:W2:Y:S02]  /*a230*/  SYNCS.PHASECHK.TRANS64.TRYWAIT P0, [R0+URZ], R3 ;  /* 0x00000003000075a7 */ /* 0x0022a400080011ff */
[----:B--2---:R-:W-:Y:S05]  /*a240*/  @!P0 NANOSLEEP.SYNCS 0x989680 ;  /* 0x009896800000895d */ /* 0x004fea0003900000 */
[----:B------:R-:W2:Y:S02]  /*a250*/  @!P0 SYNCS.PHASECHK.TRANS64 P0, [R0+URZ], R3 ;  /* 0x00000003000085a7 */ /* 0x000ea400080010ff */
[----:B--2---:R-:W-:Y:S05]  /*a260*/  @!P0 BRA `(.L_x_195) ;  /* 0xfffffffc00f08947 */ /* 0x004fea000383ffff */
[----:B------:R-:W-:Y:S05]  /*a270*/  BRA `(.L_x_196) ;  /* 0xffffffa400047947 */ /* 0x000fea000383ffff */
.L_x_90:
[----:B------:R-:W-:-:S07]  /*a280*/  MOV R0, UR5 ;  /* 0x0000000500007c02 */ /* 0x000fce0008000f00 */
.L_x_197:
[----:B-1----:R1:W2:Y:S02]  /*a290*/  SYNCS.PHASECHK.TRANS64.TRYWAIT P0, [R0+URZ], R3 ;  /* 0x00000003000075a7 */ /* 0x0022a400080011ff */
[----:B--2---:R-:W-:Y:S05]  /*a2a0*/  @!P0 NANOSLEEP.SYNCS 0x989680 ;  /* 0x009896800000895d */ /* 0x004fea0003900000 */
[----:B------:R-:W2:Y:S02]  /*a2b0*/  @!P0 SYNCS.PHASECHK.TRANS64 P0, [R0+URZ], R3 ;  /* 0x00000003000085a7 */ /* 0x000ea400080010ff */
[----:B--2---:R-:W-:Y:S05]  /*a2c0*/  @!P0 BRA `(.L_x_197) ;  /* 0xfffffffc00f08947 */ /* 0x004fea000383ffff */
[----:B------:R-:W-:Y:S05]  /*a2d0*/  BRA `(.L_x_198) ;  /* 0xffffffa400107947 */ /* 0x000fea000383ffff */
.L_x_91:
[----:B------:R-:W-:-:S07]  /*a2e0*/  MOV R0, UR4 ;  /* 0x0000000400007c02 */ /* 0x000fce0008000f00 */
.L_x_199:
[----:B-1----:R1:W2:Y:S02]  /*a2f0*/  SYNCS.PHASECHK.TRANS64.TRYWAIT P0, [R0+URZ], R3 ;  /* 0x00000003000075a7 */ /* 0x0022a400080011ff */
[----:B--2---:R-:W-:Y:S05]  /*a300*/  @!P0 NANOSLEEP.SYNCS 0x989680 ;  /* 0x009896800000895d */ /* 0x004fea0003900000 */
[----:B------:R-:W2:Y:S02]  /*a310*/  @!P0 SYNCS.PHASECHK.TRANS64 P0, [R0+URZ], R3 ;  /* 0x00000003000085a7 */ /* 0x000ea400080010ff */
[----:B--2---:R-:W-:Y:S05]  /*a320*/  @!P0 BRA `(.L_x_199) ;  /* 0xfffffffc00f08947 */ /* 0x004fea000383ffff */
[----:B------:R-:W-:Y:S05]  /*a330*/  BRA `(.L_x_200) ;  /* 0xffffffa4001c7947 */ /* 0x000fea000383ffff */
.L_x_96:
[----:B--2---:R2:W3:Y:S02]  /*a340*/  SYNCS.PHASECHK.TRANS64.TRYWAIT P0, [R12+URZ+0x1b0], R9 ;  /* 0x0001b0090c0075a7 */ /* 0x0044e400080011ff */
[----:B---3--:R-:W-:Y:S05]  /*a350*/  @!P0 NANOSLEEP.SYNCS 0x989680 ;  /* 0x009896800000895d */ /* 0x008fea0003900000 */
[----:B------:R-:W3:Y:S02]  /*a360*/  @!P0 SYNCS.PHASECHK.TRANS64 P0, [R12+URZ+0x1b0], R9 ;  /* 0x0001b0090c0085a7 */ /* 0x000ee400080010ff */
[----:B---3--:R-:W-:Y:S05]  /*a370*/  @!P0 BRA `(.L_x_96) ;  /* 0xfffffffc00f08947 */ /* 0x008fea000383ffff */
[----:B------:R-:W-:Y:S05]  /*a380*/  BRA `(.L_x_201) ;  /* 0xffffffa800347947 */ /* 0x000fea000383ffff */
.L_x_99:
[----:B------:R-:W-:Y:S07]  /*a390*/  MOV R0, UR21 ;  /* 0x0000001500007c02 */ /* 0x000fee0008000f00 */
.L_x_202:
[----:B--2---:R2:W3:Y:S02]  /*a3a0*/  SYNCS.PHASECHK.TRANS64.TRYWAIT P2, [R0+URZ+0x1a8], R11 ;  /* 0x0001a80b000075a7 */ /* 0x0044e400080411ff */
[----:B---3--:R-:W-:Y:S05]  /*a3b0*/  @!P2 NANOSLEEP.SYNCS 0x989680 ;  /* 0x009896800000a95d */ /* 0x008fea0003900000 */
[----:B------:R-:W3:Y:S02]  /*a3c0*/  @!P2 SYNCS.PHASECHK.TRANS64 P2, [R0+URZ+0x1a8], R11 ;  /* 0x0001a80b0000a5a7 */ /* 0x000ee400080410ff */
[----:B---3--:R-:W-:Y:S05]  /*a3d0*/  @!P2 BRA `(.L_x_202) ;  /* 0xfffffffc00f0a947 */ /* 0x008fea000383ffff */
[----:B------:R-:W-:Y:S05]  /*a3e0*/  BRA `(.L_x_98) ;  /* 0xffffffac009c7947 */ /* 0x000fea000383ffff */
.L_x_102:
[----:B--2---:R-:W-:Y:S07]  /*a3f0*/  MOV R0, UR21 ;  /* 0x0000001500007c02 */ /* 0x004fee0008000f00 */
.L_x_203:
[----:B--2---:R2:W3:Y:S02]  /*a400*/  SYNCS.PHASECHK.TRANS64.TRYWAIT P0, [R0+URZ+0x190], R9 ;  /* 0x00019009000075a7 */ /* 0x0044e400080011ff */
[----:B---3--:R-:W-:Y:S05]  /*a410*/  @!P0 NANOSLEEP.SYNCS 0x989680 ;  /* 0x009896800000895d */ /* 0x008fea0003900000 */
[----:B------:R-:W3:Y:S02]  /*a420*/  @!P0 SYNCS.PHASECHK.TRANS64 P0, [R0+URZ+0x190], R9 ;  /* 0x00019009000085a7 */ /* 0x000ee400080010ff */
[----:B---3--:R-:W-:Y:S05]  /*a430*/  @!P0 BRA `(.L_x_203) ;  /* 0xfffffffc00f08947 */ /* 0x008fea000383ffff */
[----:B------:R-:W-:Y:S05]  /*a440*/  BRA `(.L_x_204) ;  /* 0xffffffac00f87947 */ /* 0x000fea000383ffff */
.L_x_103:
[----:B------:R-:W-:Y:S07]  /*a450*/  MOV R0, UR21 ;  /* 0x0000001500007c02 */ /* 0x000fee0008000f00 */
.L_x_205:
[----:B--2---:R2:W3:Y:S02]  /*a460*/  SYNCS.PHASECHK.TRANS64.TRYWAIT P0, [R0+URZ+0x198], R9 ;  /* 0x00019809000075a7 */ /* 0x0044e400080011ff */
[----:B---3--:R-:W-:Y:S05]  /*a470*/  @!P0 NANOSLEEP.SYNCS 0x989680 ;  /* 0x009896800000895d */ /* 0x008fea0003900000 */
[----:B------:R-:W3:Y:S02]  /*a480*/  @!P0 SYNCS.PHASECHK.TRANS64 P0, [R0+URZ+0x198], R9 ;  /* 0x00019809000085a7 */ /* 0x000ee400080010ff */
[----:B---3--:R-:W-:Y:S05]  /*a490*/  @!P0 BRA `(.L_x_205) ;  /* 0xfffffffc00f08947 */ /* 0x008fea000383ffff */
[----:B------:R-:W-:Y:S05]  /*a4a0*/  BRA `(.L_x_206) ;  /* 0xffffffb000347947 */ /* 0x000fea000383ffff */
.L_x_105:
[----:B------:R-:W-:-:S07]  /*a4b0*/  MOV R0, UR21 ;  /* 0x0000001500007c02 */ /* 0x000fce0008000f00 */
.L_x_207:
[----:B---3--:R3:W4:Y:S02]  /*a4c0*/  SYNCS.PHASECHK.TRANS64.TRYWAIT P0, [R0+URZ+0x190], R3 ;  /* 0x00019003000075a7 */ /* 0x00872400080011ff */
[----:B----4-:R-:W-:Y:S05]  /*a4d0*/  @!P0 NANOSLEEP.SYNCS 0x989680 ;  /* 0x009896800000895d */ /* 0x010fea0003900000 */
[----:B------:R-:W4:Y:S02]  /*a4e0*/  @!P0 SYNCS.PHASECHK.TRANS64 P0, [R0+URZ+0x190], R3 ;  /* 0x00019003000085a7 */ /* 0x000f2400080010ff */
[----:B----4-:R-:W-:Y:S05]  /*a4f0*/  @!P0 BRA `(.L_x_207) ;  /* 0xfffffffc00f08947 */ /* 0x010fea000383ffff */
[----:B------:R-:W-:Y:S05]  /*a500*/  BRA `(.L_x_208) ;  /* 0xffffffb000a87947 */ /* 0x000fea000383ffff */
.L_x_107:
[----:B-1----:R1:W2:Y:S02]  /*a510*/  SYNCS.PHASECHK.TRANS64.TRYWAIT P0, [R3+URZ+0x1b0], R0 ;  /* 0x0001b000030075a7 */ /* 0x0022a400080011ff */
[----:B--2---:R-:W-:Y:S05]  /*a520*/  @!P0 NANOSLEEP.SYNCS 0x989680 ;  /* 0x009896800000895d */ /* 0x004fea0003900000 */
[----:B------:R-:W2:Y:S02]  /*a530*/  @!P0 SYNCS.PHASECHK.TRANS64 P0, [R3+URZ+0x1b0], R0 ;  /* 0x0001b000030085a7 */ /* 0x000ea400080010ff */
[----:B--2---:R-:W-:Y:S05]  /*a540*/  @!P0 BRA `(.L_x_107) ;  /* 0xfffffffc00f08947 */ /* 0x004fea000383ffff */
[----:B------:R-:W-:Y:S05]  /*a550*/  BRA `(.L_x_209) ;  /* 0xffffffb400687947 */ /* 0x000fea000383ffff */
.L_x_118:
[----:B-1----:R1:W2:Y:S02]  /*a560*/  SYNCS.PHASECHK.TRANS64.TRYWAIT P1, [R3+URZ+0x180], R0 ;  /* 0x00018000030075a7 */ /* 0x0022a400080211ff */
[----:B--2---:R-:W-:Y:S05]  /*a570*/  @!P1 NANOSLEEP.SYNCS 0x989680 ;  /* 0x009896800000995d */ /* 0x004fea0003900000 */
[----:B------:R-:W2:Y:S02]  /*a580*/  @!P1 SYNCS.PHASECHK.TRANS64 P1, [R3+URZ+0x180], R0 ;  /* 0x00018000030095a7 */ /* 0x000ea400080210ff */
[----:B--2---:R-:W-:Y:S05]  /*a590*/  @!P1 BRA `(.L_x_118) ;  /* 0xfffffffc00f09947 */ /* 0x004fea000383ffff */
[----:B------:R-:W-:Y:S05]  /*a5a0*/  BRA `(.L_x_117) ;  /* 0xffffffc000e47947 */ /* 0x000fea000383ffff */
.L_x_120:
[----:B--2---:R2:W4:Y:S02]  /*a5b0*/  SYNCS.PHASECHK.TRANS64.TRYWAIT P0, [R186+URZ+0x1d0], R5 ;  /* 0x0001d005ba0075a7 */ /* 0x00452400080011ff */
[----:B----4-:R-:W-:Y:S05]  /*a5c0*/  @!P0 NANOSLEEP.SYNCS 0x989680 ;  /* 0x009896800000895d */ /* 0x010fea0003900000 */
[----:B------:R-:W4:Y:S02]  /*a5d0*/  @!P0 SYNCS.PHASECHK.TRANS64 P0, [R186+URZ+0x1d0], R5 ;  /* 0x0001d005ba0085a7 */ /* 0x000f2400080010ff */
[----:B----4-:R-:W-:Y:S05]  /*a5e0*/  @!P0 BRA `(.L_x_120) ;  /* 0xfffffffc00f08947 */ /* 0x010fea000383ffff */
[----:B------:R-:W-:Y:S05]  /*a5f0*/  BRA `(.L_x_119) ;  /* 0xffffffc400407947 */ /* 0x000fea000383ffff */
.L_x_129:
[----:B--2---:R2:W3:Y:S02]  /*a600*/  SYNCS.PHASECHK.TRANS64.TRYWAIT P0, [R193+URZ+0x180], R0 ;  /* 0x00018000c10075a7 */ /* 0x0044e400080011ff */
[----:B---3--:R-:W-:Y:S05]  /*a610*/  @!P0 NANOSLEEP.SYNCS 0x989680 ;  /* 0x009896800000895d */ /* 0x008fea0003900000 */
[----:B------:R-:W3:Y:S02]  /*a620*/  @!P0 SYNCS.PHASECHK.TRANS64 P0, [R193+URZ+0x180], R0 ;  /* 0x00018000c10085a7 */ /* 0x000ee400080010ff */
[----:B---3--:R-:W-:Y:S05]  /*a630*/  @!P0 BRA `(.L_x_129) ;  /* 0xfffffffc00f08947 */ /* 0x008fea000383ffff */
[----:B------:R-:W-:Y:S05]  /*a640*/  BRA `(.L_x_128) ;  /* 0xffffffd8004c7947 */ /* 0x000fea000383ffff */
        .weak           $__internal_0_$__cuda_sm10x_tcgen05_guardrail_trap_col_being_dealloced_not_returned_by_alloc
        .type           $__internal_0_$__cuda_sm10x_tcgen05_guardrail_trap_col_being_dealloced_not_returned_by_alloc,@function
        .size           $__internal_0_$__cuda_sm10x_tcgen05_guardrail_trap_col_being_dealloced_not_returned_by_alloc,($__internal_1_$__cuda_sm10x_tcgen05_guardrail_trap_phase_invalid_during_alloc - $__internal_0_$__cuda_sm10x_tcgen05_guardrail_trap_col_being_dealloced_not_returned_by_alloc)
$__internal_0_$__cuda_sm10x_tcgen05_guardrail_trap_col_being_dealloced_not_returned_by_alloc:
[----:B------:R-:W-:Y:S05]  /*a650*/  BPT.TRAP 0x1 ;  /* 0x000000040000795c */ /* 0x000fea0000300000 */
[----:B------:R-:W-:-:S04]  /*a660*/  HFMA2 R3, -RZ, RZ, 0, 0 ;  /* 0x00000000ff037431 */ /* 0x000fc800000001ff */
[----:B------:R-:W-:Y:S05]  /*a670*/  RET.REL.NODEC R2 `(_ZN7cutlass13device_kernelINS_4gemm6kernel13GemmUniversalIN4cute5tupleIJiiiiEEENS1_10collective13CollectiveMmaINS1_35MainloopSm100TmaUmmaWarpSpecializedILi24ELi2ELi4ENS5_IJNS4_1CILi1EEENSA_ILi2EEESB_EEEEENS5_IJNSA_ILi128EEESF_NSA_ILi32EEEEEENS_12float_e4m3_tENS5_IJlSB_lEEESI_SJ_NS4_8TiledMMAINS4_8MMA_AtomIJNS4_10MMA_TraitsINS4_19SM100_MMA_F8F6F4_SSEJSI_SI_fSF_SF_NS4_17integral_constantINS4_4UMMA5MajorELSQ_0EEESR_NSO_INSP_7ScaleInELSS_0EEEST_EEEEEENS4_6LayoutINS5_IJSB_SB_SB_EEENS5_IJNSA_ILi0EEESY_SY_EEEEENS5_IJNS4_10UnderscoreES11_S11_EEEEENS4_23SM90_TMA_LOAD_MULTICASTENS4_14ComposedLayoutINS4_7SwizzleILi1ELi4ELi3EEENS4_18smem_ptr_flag_bitsILi8EEENSW_INS5_IJNSA_ILi8EEESG_EEENS5_IJSG_SB_EEEEEEEvNS4_8identityENS4_13SM90_TMA_LOADES1E_vS1F_EENS_8epilogue10collective18CollectiveEpilogueINS1I_23Sm100TmaWarpSpecializedILi2ELi2ELi64ELb0ELb0EEEJSH_NS5_IJNSW_ISF_SB_EENSW_INSA_ILi64EEESB_EEEEESI_SJ_SI_SJ_NS1I_6fusion15FusionCallbacksIS1M_NS1R_17LinearCombinationISI_fSI_fLNS_15FloatRoundStyleE2EEESH_S1Q_JEEENS4_5SM1004TMEM4LOAD26SM100_TMEM_LOAD_32dp32b64xES1G_NS15_INS16_ILi2ELi4ELi3EEES19_NSW_INS5_IJS1A_S1O_EEENS5_IJS1O_SB_EEEEEEENS4_39AutoVectorizingCopyWithAssumedAlignmentILi128EEENS4_14SM90_TMA_STOREES25_S27_S27_EEEvvEEEEvNT_6ParamsE) ;  /* 0xffffff5802607950 */ /* 0x000fea0003c3ffff */
        .weak           $__internal_1_$__cuda_sm10x_tcgen05_guardrail_trap_phase_invalid_during_alloc
        .type           $__internal_1_$__cuda_sm10x_tcgen05_guardrail_trap_phase_invalid_during_alloc,@function
        .size           $__internal_1_$__cuda_sm10x_tcgen05_guardrail_trap_phase_invalid_during_alloc,($__internal_2_$__cuda_sm10x_tcgen05_guardrail_trap_unallocated_columns_being_dealloced - $__internal_1_$__cuda_sm10x_tcgen05_guardrail_trap_phase_invalid_during_alloc)
$__internal_1_$__cuda_sm10x_tcgen05_guardrail_trap_phase_invalid_during_alloc:
[----:B------:R-:W-:Y:S05]  /*a680*/  BPT.TRAP 0x1 ;  /* 0x000000040000795c */ /* 0x000fea0000300000 */
[----:B------:R-:W-:-:S04]  /*a690*/  MOV R5, 0x0 ;  /* 0x0000000000057802 */ /* 0x000fc80000000f00 */
[----:B------:R-:W-:Y:S05]  /*a6a0*/  RET.REL.NODEC R4 `(_ZN7cutlass13device_kernelINS_4gemm6kernel13GemmUniversalIN4cute5tupleIJiiiiEEENS1_10collective13CollectiveMmaINS1_35MainloopSm100TmaUmmaWarpSpecializedILi24ELi2ELi4ENS5_IJNS4_1CILi1EEENSA_ILi2EEESB_EEEEENS5_IJNSA_ILi128EEESF_NSA_ILi32EEEEEENS_12float_e4m3_tENS5_IJlSB_lEEESI_SJ_NS4_8TiledMMAINS4_8MMA_AtomIJNS4_10MMA_TraitsINS4_19SM100_MMA_F8F6F4_SSEJSI_SI_fSF_SF_NS4_17integral_constantINS4_4UMMA5MajorELSQ_0EEESR_NSO_INSP_7ScaleInELSS_0EEEST_EEEEEENS4_6LayoutINS5_IJSB_SB_SB_EEENS5_IJNSA_ILi0EEESY_SY_EEEEENS5_IJNS4_10UnderscoreES11_S11_EEEEENS4_23SM90_TMA_LOAD_MULTICASTENS4_14ComposedLayoutINS4_7SwizzleILi1ELi4ELi3EEENS4_18smem_ptr_flag_bitsILi8EEENSW_INS5_IJNSA_ILi8EEESG_EEENS5_IJSG_SB_EEEEEEEvNS4_8identityENS4_13SM90_TMA_LOADES1E_vS1F_EENS_8epilogue10collective18CollectiveEpilogueINS1I_23Sm100TmaWarpSpecializedILi2ELi2ELi64ELb0ELb0EEEJSH_NS5_IJNSW_ISF_SB_EENSW_INSA_ILi64EEESB_EEEEESI_SJ_SI_SJ_NS1I_6fusion15FusionCallbacksIS1M_NS1R_17LinearCombinationISI_fSI_fLNS_15FloatRoundStyleE2EEESH_S1Q_JEEENS4_5SM1004TMEM4LOAD26SM100_TMEM_LOAD_32dp32b64xES1G_NS15_INS16_ILi2ELi4ELi3EEES19_NSW_INS5_IJS1A_S1O_EEENS5_IJS1O_SB_EEEEEEENS4_39AutoVectorizingCopyWithAssumedAlignmentILi128EEENS4_14SM90_TMA_STOREES25_S27_S27_EEEvvEEEEvNT_6ParamsE) ;  /* 0xffffff5804547950 */ /* 0x000fea0003c3ffff */
        .weak           $__internal_2_$__cuda_sm10x_tcgen05_guardrail_trap_unallocated_columns_being_dealloced
        .type           $__internal_2_$__cuda_sm10x_tcgen05_guardrail_trap_unallocated_columns_being_dealloced,@function
        .size           $__internal_2_$__cuda_sm10x_tcgen05_guardrail_trap_unallocated_columns_being_dealloced,(.L_x_211 - $__internal_2_$__cuda_sm10x_tcgen05_guardrail_trap_unallocated_columns_being_dealloced)
$__internal_2_$__cuda_sm10x_tcgen05_guardrail_trap_unallocated_columns_being_dealloced:
[----:B------:R-:W-:Y:S05]  /*a6b0*/  BPT.TRAP 0x1 ;  /* 0x000000040000795c */ /* 0x000fea0000300000 */
[----:B------:R-:W-:-:S04]  /*a6c0*/  HFMA2 R3, -RZ, RZ, 0, 0 ;  /* 0x00000000ff037431 */ /* 0x000fc800000001ff */
[----:B------:R-:W-:Y:S05]  /*a6d0*/  RET.REL.NODEC R2 `(_ZN7cutlass13device_kernelINS_4gemm6kernel13GemmUniversalIN4cute5tupleIJiiiiEEENS1_10collective13CollectiveMmaINS1_35MainloopSm100TmaUmmaWarpSpecializedILi24ELi2ELi4ENS5_IJNS4_1CILi1EEENSA_ILi2EEESB_EEEEENS5_IJNSA_ILi128EEESF_NSA_ILi32EEEEEENS_12float_e4m3_tENS5_IJlSB_lEEESI_SJ_NS4_8TiledMMAINS4_8MMA_AtomIJNS4_10MMA_TraitsINS4_19SM100_MMA_F8F6F4_SSEJSI_SI_fSF_SF_NS4_17integral_constantINS4_4UMMA5MajorELSQ_0EEESR_NSO_INSP_7ScaleInELSS_0EEEST_EEEEEENS4_6LayoutINS5_IJSB_SB_SB_EEENS5_IJNSA_ILi0EEESY_SY_EEEEENS5_IJNS4_10UnderscoreES11_S11_EEEEENS4_23SM90_TMA_LOAD_MULTICASTENS4_14ComposedLayoutINS4_7SwizzleILi1ELi4ELi3EEENS4_18smem_ptr_flag_bitsILi8EEENSW_INS5_IJNSA_ILi8EEESG_EEENS5_IJSG_SB_EEEEEEEvNS4_8identityENS4_13SM90_TMA_LOADES1E_vS1F_EENS_8epilogue10collective18CollectiveEpilogueINS1I_23Sm100TmaWarpSpecializedILi2ELi2ELi64ELb0ELb0EEEJSH_NS5_IJNSW_ISF_SB_EENSW_INSA_ILi64EEESB_EEEEESI_SJ_SI_SJ_NS1I_6fusion15FusionCallbacksIS1M_NS1R_17LinearCombinationISI_fSI_fLNS_15FloatRoundStyleE2EEESH_S1Q_JEEENS4_5SM1004TMEM4LOAD26SM100_TMEM_LOAD_32dp32b64xES1G_NS15_INS16_ILi2ELi4ELi3EEES19_NSW_INS5_IJS1A_S1O_EEENS5_IJS1O_SB_EEEEEEENS4_39AutoVectorizingCopyWithAssumedAlignmentILi128EEENS4_14SM90_TMA_STOREES25_S27_S27_EEEvvEEEEvNT_6ParamsE) ;  /* 0xffffff5802487950 */ /* 0x000fea0003c3ffff */
.L_x_210:
[----:B------:R-:W-:-:S00]  /*a6e0*/  BRA `(.L_x_210) ;  /* 0xfffffffc00fc7947 */ /* 0x000fc0000383ffff */
[----:B------:R-:W-:-:S00]  /*a6f0*/  NOP ;  /* 0x0000000000007918 */ /* 0x000fc00000000000 */
        /* <DEDUP_REMOVED lines=8> */
.L_x_211:


//--------------------- .nv.global.init           --------------------------
	.section	.nv.global.init,"aw",@progbits
.nv.global.init:
	.type		$str$27,@object
	.size		$str$27,($str$28 - $str$27)
$str$27:
        /*0000*/ 	.byte	0x28, 0x61, 0x64, 0x64, 0x72, 0x65, 0x73, 0x73, 0x20, 0x26, 0x20, 0x6d, 0x61, 0x73, 0x6b, 0x29
        /*0010*/ 	.byte	0x20, 0x3d, 0x3d, 0x20, 0x30, 0x00
	.type		$str$28,@object
	.size		$str$28,($str$26 - $str$28)
$str$28:
        /*0016*/ 	.byte	0x2f, 0x74, 0x6d, 0x70, 0x2f, 0x63, 0x75, 0x74, 0x6c, 0x61, 0x73, 0x73, 0x5f, 0x73, 0x77, 0x65
        /*0026*/ 	.byte	0x65, 0x70, 0x5f, 0x73, 0x72, 0x63, 0x2f, 0x69, 0x6e, 0x63, 0x6c, 0x75, 0x64, 0x65, 0x2f, 0x63
        /*0036*/ 	.byte	0x75, 0x74, 0x65, 0x2f, 0x70, 0x6f, 0x69, 0x6e, 0x74, 0x65, 0x72, 0x5f, 0x66, 0x6c, 0x61, 0x67
        /*0046*/ 	.byte	0x67, 0x65, 0x64, 0x2e, 0x68, 0x70, 0x70, 0x00
	.type		$str$26,@object
	.size		$str$26,($str$25 - $str$26)
$str$26:
        /*004e*/ 	.byte	0x2f, 0x74, 0x6d, 0x70, 0x2f, 0x63, 0x75, 0x74, 0x6c, 0x61, 0x73, 0x73, 0x5f, 0x73, 0x77, 0x65
        /*005e*/ 	.byte	0x65, 0x70, 0x5f, 0x73, 0x72, 0x63, 0x2f, 0x69, 0x6e, 0x63, 0x6c, 0x75, 0x64, 0x65, 0x2f, 0x63
        /*006e*/ 	.byte	0x75, 0x74, 0x65, 0x2f, 0x61, 0x74, 0x6f, 0x6d, 0x2f, 0x63, 0x6f, 0x70, 0x79, 0x5f, 0x74, 0x72
        /*007e*/ 	.byte	0x61, 0x69, 0x74, 0x73, 0x5f, 0x73, 0x6d, 0x31, 0x30, 0x30, 0x2e, 0x68, 0x70, 0x70, 0x00
	.type		$str$25,@object
	.size		$str$25,(__unnamed_1 - $str$25)
$str$25:
        /*008d*/ 	.byte	0x28, 0x28, 0x75, 0x69, 0x6e, 0x74, 0x33, 0x32, 0x5f, 0x74, 0x28, 0x74, 0x68, 0x72, 0x65, 0x61
        /*009d*/ 	.byte	0x64, 0x49, 0x64, 0x78, 0x2e, 0x78, 0x29, 0x20, 0x2f, 0x20, 0x33, 0x32, 0x29, 0x20, 0x25, 0x20
        /*00ad*/ 	.byte	0x34, 0x29, 0x20, 0x3d, 0x3d, 0x20, 0x28, 0x28, 0x28, 0x74, 0x6d, 0x65, 0x6d, 0x5f, 0x61, 0x64
        /*00bd*/ 	.byte	0x64, 0x72, 0x20, 0x3e, 0x3e, 0x20, 0x31, 0x36, 0x29, 0x20, 0x2f, 0x20, 0x33, 0x32, 0x29, 0x20
        /*00cd*/ 	.byte	0x25, 0x20, 0x34, 0x29, 0x00
	.type		__unnamed_1,@object
	.size		__unnamed_1,(__unnamed_2 - __unnamed_1)
__unnamed_1:
        /*00d2*/ 	.byte	0x61, 0x75, 0x74, 0x6f, 0x20, 0x63, 0x75, 0x74, 0x65, 0x3a, 0x3a, 0x61, 0x73, 0x5f, 0x70, 0x6f
        /* <DEDUP_REMOVED lines=24> */
        /*0262*/ 	.byte	0x43, 0x3c, 0x38, 0x31, 0x39, 0x32, 0x3e, 0x3e, 0x3e, 0x3e, 0x5d, 0x00
	.type		__unnamed_2,@object
	.size		__unnamed_2,(.L_2 - __unnamed_2)
__unnamed_2:
        /* <DEDUP_REMOVED lines=42> */
        /*050e*/ 	.byte	0x3e, 0x3e, 0x3e, 0x3e, 0x5d, 0x00
.L_2:


//--------------------- .nv.shared._ZN7cutlass13device_kernelINS_4gemm6kernel13GemmUniversalIN4cute5tupleIJiiiiEEENS1_10collective13CollectiveMmaINS1_35MainloopSm100TmaUmmaWarpSpecializedILi24ELi2ELi4ENS5_IJNS4_1CILi1EEENSA_ILi2EEESB_EEEEENS5_IJNSA_ILi128EEESF_NSA_ILi32EEEEEENS_12float_e4m3_tENS5_IJlSB_lEEESI_SJ_NS4_8TiledMMAINS4_8MMA_AtomIJNS4_10MMA_TraitsINS4_19SM100_MMA_F8F6F4_SSEJSI_SI_fSF_SF_NS4_17integral_constantINS4_4UMMA5MajorELSQ_0EEESR_NSO_INSP_7ScaleInELSS_0EEEST_EEEEEENS4_6LayoutINS5_IJSB_SB_SB_EEENS5_IJNSA_ILi0EEESY_SY_EEEEENS5_IJNS4_10UnderscoreES11_S11_EEEEENS4_23SM90_TMA_LOAD_MULTICASTENS4_14ComposedLayoutINS4_7SwizzleILi1ELi4ELi3EEENS4_18smem_ptr_flag_bitsILi8EEENSW_INS5_IJNSA_ILi8EEESG_EEENS5_IJSG_SB_EEEEEEEvNS4_8identityENS4_13SM90_TMA_LOADES1E_vS1F_EENS_8epilogue10collective18CollectiveEpilogueINS1I_23Sm100TmaWarpSpecializedILi2ELi2ELi64ELb0ELb0EEEJSH_NS5_IJNSW_ISF_SB_EENSW_INSA_ILi64EEESB_EEEEESI_SJ_SI_SJ_NS1I_6fusion15FusionCallbacksIS1M_NS1R_17LinearCombinationISI_fSI_fLNS_15FloatRoundStyleE2EEESH_S1Q_JEEENS4_5SM1004TMEM4LOAD26SM100_TMEM_LOAD_32dp32b64xES1G_NS15_INS16_ILi2ELi4ELi3EEES19_NSW_INS5_IJS1A_S1O_EEENS5_IJS1O_SB_EEEEEEENS4_39AutoVectorizingCopyWithAssumedAlignmentILi128EEENS4_14SM90_TMA_STOREES25_S27_S27_EEEvvEEEEvNT_6ParamsE --------------------------
	.section	.nv.shared._ZN7cutlass13device_kernelINS_4gemm6kernel13GemmUniversalIN4cute5tupleIJiiiiEEENS1_10collective13CollectiveMmaINS1_35MainloopSm100TmaUmmaWarpSpecializedILi24ELi2ELi4ENS5_IJNS4_1CILi1EEENSA_ILi2EEESB_EEEEENS5_IJNSA_ILi128EEESF_NSA_ILi32EEEEEENS_12float_e4m3_tENS5_IJlSB_lEEESI_SJ_NS4_8TiledMMAINS4_8MMA_AtomIJNS4_10MMA_TraitsINS4_19SM100_MMA_F8F6F4_SSEJSI_SI_fSF_SF_NS4_17integral_constantINS4_4UMMA5MajorELSQ_0EEESR_NSO_INSP_7ScaleInELSS_0EEEST_EEEEEENS4_6LayoutINS5_IJSB_SB_SB_EEENS5_IJNSA_ILi0EEESY_SY_EEEEENS5_IJNS4_10UnderscoreES11_S11_EEEEENS4_23SM90_TMA_LOAD_MULTICASTENS4_14ComposedLayoutINS4_7SwizzleILi1ELi4ELi3EEENS4_18smem_ptr_flag_bitsILi8EEENSW_INS5_IJNSA_ILi8EEESG_EEENS5_IJSG_SB_EEEEEEEvNS4_8identityENS4_13SM90_TMA_LOADES1E_vS1F_EENS_8epilogue10collective18CollectiveEpilogueINS1I_23Sm100TmaWarpSpecializedILi2ELi2ELi64ELb0ELb0EEEJSH_NS5_IJNSW_ISF_SB_EENSW_INSA_ILi64EEESB_EEEEESI_SJ_SI_SJ_NS1I_6fusion15FusionCallbacksIS1M_NS1R_17LinearCombinationISI_fSI_fLNS_15FloatRoundStyleE2EEESH_S1Q_JEEENS4_5SM1004TMEM4LOAD26SM100_TMEM_LOAD_32dp32b64xES1G_NS15_INS16_ILi2ELi4ELi3EEES19_NSW_INS5_IJS1A_S1O_EEENS5_IJS1O_SB_EEEEEEENS4_39AutoVectorizingCopyWithAssumedAlignmentILi128EEENS4_14SM90_TMA_STOREES25_S27_S27_EEEvvEEEEvNT_6ParamsE,"aw",@nobits
	.sectionflags	@""
	.align	16
	.zero		1024


//--------------------- .nv.shared.reserved.0     --------------------------
	.section	.nv.shared.reserved.0,"aw",@nobits
	.weak		__nv_reservedSMEM_offset_0_alias
	.size		__nv_reservedSMEM_offset_0_alias, 0, 64
	.other		__nv_reservedSMEM_offset_0_alias,@"STO_CUDA_RESERVED_SHARED STV_DEFAULT"
__nv_reservedSMEM_offset_0_alias:
	.zero		0
.nv.shared.reserved.0:
	.zero		64
	.weak		__nv_reservedSMEM_tcgen05_partition
	.type		__nv_reservedSMEM_tcgen05_partition,@object
	.size		__nv_reservedSMEM_tcgen05_partition,(.L_0 - __nv_reservedSMEM_tcgen05_partition)
__nv_reservedSMEM_tcgen05_partition:
	.zero		32
.L_0:


//--------------------- .nv.global                --------------------------
	.section	.nv.global,"aw",@nobits
.nv.global:
	.type		_ZN40_INTERNAL_a8e7a35a_4_k_cu_39597c82_209474cute1_E,@object
	.size		_ZN40_INTERNAL_a8e7a35a_4_k_cu_39597c82_209474cute1_E,(_ZN40_INTERNAL_a8e7a35a_4_k_cu_39597c82_209474cuda3std3__45__cpo6cbeginE - _ZN40_INTERNAL_a8e7a35a_4_k_cu_39597c82_209474cute1_E)
_ZN40_INTERNAL_a8e7a35a_4_k_cu_39597c82_209474cute1_E:
	.zero		1
	.type		_ZN40_INTERNAL_a8e7a35a_4_k_cu_39597c82_209474cuda3std3__45__cpo6cbeginE,@object
	.size		_ZN40_INTERNAL_a8e7a35a_4_k_cu_39597c82_209474cuda3std3__45__cpo6cbeginE,(_ZN40_INTERNAL_a8e7a35a_4_k_cu_39597c82_209474cuda3std3__48in_placeE - _ZN40_INTERNAL_a8e7a35a_4_k_cu_39597c82_209474cuda3std3__45__cpo6cbeginE)
_ZN40_INTERNAL_a8e7a35a_4_k_cu_39597c82_209474cuda3std3__45__cpo6cbeginE:
	.zero		1
	.type		_ZN40_INTERNAL_a8e7a35a_4_k_cu_39597c82_209474cuda3std3__48in_placeE,@object
	.size		_ZN40_INTERNAL_a8e7a35a_4_k_cu_39597c82_209474cuda3std3__48in_placeE,(_ZN40_INTERNAL_a8e7a35a_4_k_cu_39597c82_209474cuda3std6ranges3__45__cpo9iter_moveE - _ZN40_INTERNAL_a8e7a35a_4_k_cu_39597c82_209474cuda3std3__48in_placeE)
_ZN40_INTERNAL_a8e7a35a_4_k_cu_39597c82_209474cuda3std3__48in_placeE:
	.zero		1
	.type		_ZN40_INTERNAL_a8e7a35a_4_k_cu_39597c82_209474cuda3std6ranges3__45__cpo9iter_moveE,@object
	.size		_ZN40_INTERNAL_a8e7a35a_4_k_cu_39597c82_209474cuda3std6ranges3__45__cpo9iter_moveE,(_ZN40_INTERNAL_a8e7a35a_4_k_cu_39597c82_209474cuda3std3__45__cpo5beginE - _ZN40_INTERNAL_a8e7a35a_4_k_cu_39597c82_209474cuda3std6ranges3__45__cpo9iter_moveE)
_ZN40_INTERNAL_a8e7a35a_4_k_cu_39597c82_209474cuda3std6ranges3__45__cpo9iter_moveE:
	.zero		1
	.type		_ZN40_INTERNAL_a8e7a35a_4_k_cu_39597c82_209474cuda3std3__45__cpo5beginE,@object
	.size		_ZN40_INTERNAL_a8e7a35a_4_k_cu_39597c82_209474cuda3std3__45__cpo5beginE,(_ZN40_INTERNAL_a8e7a35a_4_k_cu_39597c82_209474cuda3std3__442_GLOBAL__N__a8e7a35a_4_k_cu_39597c82_209476ignoreE - _ZN40_INTERNAL_a8e7a35a_4_k_cu_39597c82_209474cuda3std3__45__cpo5beginE)
_ZN40_INTERNAL_a8e7a35a_4_k_cu_39597c82_209474cuda3std3__45__cpo5beginE:
	.zero		1
	.type		_ZN40_INTERNAL_a8e7a35a_4_k_cu_39597c82_209474cuda3std3__442_GLOBAL__N__a8e7a35a_4_k_cu_39597c82_209476ignoreE,@object
	.size		_ZN40_INTERNAL_a8e7a35a_4_k_cu_39597c82_209474cuda3std3__442_GLOBAL__N__a8e7a35a_4_k_cu_39597c82_209476ignoreE,(_ZN40_INTERNAL_a8e7a35a_4_k_cu_39597c82_209474cute7productE - _ZN40_INTERNAL_a8e7a35a_4_k_cu_39597c82_209474cuda3std3__442_GLOBAL__N__a8e7a35a_4_k_cu_39597c82_209476ignoreE)
_ZN40_INTERNAL_a8e7a35a_4_k_cu_39597c82_209474cuda3std3__442_GLOBAL__N__a8e7a35a_4_k_cu_39597c82_209476ignoreE:
	.zero		1
	.type		_ZN40_INTERNAL_a8e7a35a_4_k_cu_39597c82_209474cute7productE,@object
	.size		_ZN40_INTERNAL_a8e7a35a_4_k_cu_39597c82_209474cute7productE,(_ZN40_INTERNAL_a8e7a35a_4_k_cu_39597c82_209474cuda3std3__45__cpo3endE - _ZN40_INTERNAL_a8e7a35a_4_k_cu_39597c82_209474cute7productE)
_ZN40_INTERNAL_a8e7a35a_4_k_cu_39597c82_209474cute7productE:
	.zero		1
	.type		_ZN40_INTERNAL_a8e7a35a_4_k_cu_39597c82_209474cuda3std3__45__cpo3endE,@object
	.size		_ZN40_INTERNAL_a8e7a35a_4_k_cu_39597c82_209474cuda3std3__45__cpo3endE,(_ZN40_INTERNAL_a8e7a35a_4_k_cu_39597c82_209474cuda3std3__419piecewise_constructE - _ZN40_INTERNAL_a8e7a35a_4_k_cu_39597c82_209474cuda3std3__45__cpo3endE)
_ZN40_INTERNAL_a8e7a35a_4_k_cu_39597c82_209474cuda3std3__45__cpo3endE:
	.zero		1
	.type		_ZN40_INTERNAL_a8e7a35a_4_k_cu_39597c82_209474cuda3std3__419piecewise_constructE,@object
	.size		_ZN40_INTERNAL_a8e7a35a_4_k_cu_39597c82_209474cuda3std3__419piecewise_constructE,(_ZN40_INTERNAL_a8e7a35a_4_k_cu_39597c82_209474cuda3std3__45__cpo4cendE - _ZN40_INTERNAL_a8e7a35a_4_k_cu_39597c82_209474cuda3std3__419piecewise_constructE)
_ZN40_INTERNAL_a8e7a35a_4_k_cu_39597c82_209474cuda3std3__419piecewise_constructE:
	.zero		1
	.type		_ZN40_INTERNAL_a8e7a35a_4_k_cu_39597c82_209474cuda3std3__45__cpo4cendE,@object
	.size		_ZN40_INTERNAL_a8e7a35a_4_k_cu_39597c82_209474cuda3std3__45__cpo4cendE,(_ZN40_INTERNAL_a8e7a35a_4_k_cu_39597c82_209474cuda3std6ranges3__45__cpo4swapE - _ZN40_INTERNAL_a8e7a35a_4_k_cu_39597c82_209474cuda3std3__45__cpo4cendE)
_ZN40_INTERNAL_a8e7a35a_4_k_cu_39597c82_209474cuda3std3__45__cpo4cendE:
	.zero		1
	.type		_ZN40_INTERNAL_a8e7a35a_4_k_cu_39597c82_209474cuda3std6ranges3__45__cpo4swapE,@object
	.size		_ZN40_INTERNAL_a8e7a35a_4_k_cu_39597c82_209474cuda3std6ranges3__45__cpo4swapE,(.L_10 - _ZN40_INTERNAL_a8e7a35a_4_k_cu_39597c82_209474cuda3std6ranges3__45__cpo4swapE)
_ZN40_INTERNAL_a8e7a35a_4_k_cu_39597c82_209474cuda3std6ranges3__45__cpo4swapE:
	.zero		1
.L_10:


//--------------------- .nv.constant0._ZN7cutlass13device_kernelINS_4gemm6kernel13GemmUniversalIN4cute5tupleIJiiiiEEENS1_10collective13CollectiveMmaINS1_35MainloopSm100TmaUmmaWarpSpecializedILi24ELi2ELi4ENS5_IJNS4_1CILi1EEENSA_ILi2EEESB_EEEEENS5_IJNSA_ILi128EEESF_NSA_ILi32EEEEEENS_12float_e4m3_tENS5_IJlSB_lEEESI_SJ_NS4_8TiledMMAINS4_8MMA_AtomIJNS4_10MMA_TraitsINS4_19SM100_MMA_F8F6F4_SSEJSI_SI_fSF_SF_NS4_17integral_constantINS4_4UMMA5MajorELSQ_0EEESR_NSO_INSP_7ScaleInELSS_0EEEST_EEEEEENS4_6LayoutINS5_IJSB_SB_SB_EEENS5_IJNSA_ILi0EEESY_SY_EEEEENS5_IJNS4_10UnderscoreES11_S11_EEEEENS4_23SM90_TMA_LOAD_MULTICASTENS4_14ComposedLayoutINS4_7SwizzleILi1ELi4ELi3EEENS4_18smem_ptr_flag_bitsILi8EEENSW_INS5_IJNSA_ILi8EEESG_EEENS5_IJSG_SB_EEEEEEEvNS4_8identityENS4_13SM90_TMA_LOADES1E_vS1F_EENS_8epilogue10collective18CollectiveEpilogueINS1I_23Sm100TmaWarpSpecializedILi2ELi2ELi64ELb0ELb0EEEJSH_NS5_IJNSW_ISF_SB_EENSW_INSA_ILi64EEESB_EEEEESI_SJ_SI_SJ_NS1I_6fusion15FusionCallbacksIS1M_NS1R_17LinearCombinationISI_fSI_fLNS_15FloatRoundStyleE2EEESH_S1Q_JEEENS4_5SM1004TMEM4LOAD26SM100_TMEM_LOAD_32dp32b64xES1G_NS15_INS16_ILi2ELi4ELi3EEES19_NSW_INS5_IJS1A_S1O_EEENS5_IJS1O_SB_EEEEEEENS4_39AutoVectorizingCopyWithAssumedAlignmentILi128EEENS4_14SM90_TMA_STOREES25_S27_S27_EEEvvEEEEvNT_6ParamsE --------------------------
	.section	.nv.constant0._ZN7cutlass13device_kernelINS_4gemm6kernel13GemmUniversalIN4cute5tupleIJiiiiEEENS1_10collective13CollectiveMmaINS1_35MainloopSm100TmaUmmaWarpSpecializedILi24ELi2ELi4ENS5_IJNS4_1CILi1EEENSA_ILi2EEESB_EEEEENS5_IJNSA_ILi128EEESF_NSA_ILi32EEEEEENS_12float_e4m3_tENS5_IJlSB_lEEESI_SJ_NS4_8TiledMMAINS4_8MMA_AtomIJNS4_10MMA_TraitsINS4_19SM100_MMA_F8F6F4_SSEJSI_SI_fSF_SF_NS4_17integral_constantINS4_4UMMA5MajorELSQ_0EEESR_NSO_INSP_7ScaleInELSS_0EEEST_EEEEEENS4_6LayoutINS5_IJSB_SB_SB_EEENS5_IJNSA_ILi0EEESY_SY_EEEEENS5_IJNS4_10UnderscoreES11_S11_EEEEENS4_23SM90_TMA_LOAD_MULTICASTENS4_14ComposedLayoutINS4_7SwizzleILi1ELi4ELi3EEENS4_18smem_ptr_flag_bitsILi8EEENSW_INS5_IJNSA_ILi8EEESG_EEENS5_IJSG_SB_EEEEEEEvNS4_8identityENS4_13SM90_TMA_LOADES1E_vS1F_EENS_8epilogue10collective18CollectiveEpilogueINS1I_23Sm100TmaWarpSpecializedILi2ELi2ELi64ELb0ELb0EEEJSH_NS5_IJNSW_ISF_SB_EENSW_INSA_ILi64EEESB_EEEEESI_SJ_SI_SJ_NS1I_6fusion15FusionCallbacksIS1M_NS1R_17LinearCombinationISI_fSI_fLNS_15FloatRoundStyleE2EEESH_S1Q_JEEENS4_5SM1004TMEM4LOAD26SM100_TMEM_LOAD_32dp32b64xES1G_NS15_INS16_ILi2ELi4ELi3EEES19_NSW_INS5_IJS1A_S1O_EEENS5_IJS1O_SB_EEEEEEENS4_39AutoVectorizingCopyWithAssumedAlignmentILi128EEENS4_14SM90_TMA_STOREES25_S27_S27_EEEvvEEEEvNT_6ParamsE,"a",@progbits
	.sectionflags	@""
	.align	4
.nv.constant0._ZN7cutlass13device_kernelINS_4gemm6kernel13GemmUniversalIN4cute5tupleIJiiiiEEENS1_10collective13CollectiveMmaINS1_35MainloopSm100TmaUmmaWarpSpecializedILi24ELi2ELi4ENS5_IJNS4_1CILi1EEENSA_ILi2EEESB_EEEEENS5_IJNSA_ILi128EEESF_NSA_ILi32EEEEEENS_12float_e4m3_tENS5_IJlSB_lEEESI_SJ_NS4_8TiledMMAINS4_8MMA_AtomIJNS4_10MMA_TraitsINS4_19SM100_MMA_F8F6F4_SSEJSI_SI_fSF_SF_NS4_17integral_constantINS4_4UMMA5MajorELSQ_0EEESR_NSO_INSP_7ScaleInELSS_0EEEST_EEEEEENS4_6LayoutINS5_IJSB_SB_SB_EEENS5_IJNSA_ILi0EEESY_SY_EEEEENS5_IJNS4_10UnderscoreES11_S11_EEEEENS4_23SM90_TMA_LOAD_MULTICASTENS4_14ComposedLayoutINS4_7SwizzleILi1ELi4ELi3EEENS4_18smem_ptr_flag_bitsILi8EEENSW_INS5_IJNSA_ILi8EEESG_EEENS5_IJSG_SB_EEEEEEEvNS4_8identityENS4_13SM90_TMA_LOADES1E_vS1F_EENS_8epilogue10collective18CollectiveEpilogueINS1I_23Sm100TmaWarpSpecializedILi2ELi2ELi64ELb0ELb0EEEJSH_NS5_IJNSW_ISF_SB_EENSW_INSA_ILi64EEESB_EEEEESI_SJ_SI_SJ_NS1I_6fusion15FusionCallbacksIS1M_NS1R_17LinearCombinationISI_fSI_fLNS_15FloatRoundStyleE2EEESH_S1Q_JEEENS4_5SM1004TMEM4LOAD26SM100_TMEM_LOAD_32dp32b64xES1G_NS15_INS16_ILi2ELi4ELi3EEES19_NSW_INS5_IJS1A_S1O_EEENS5_IJS1O_SB_EEEEEEENS4_39AutoVectorizingCopyWithAssumedAlignmentILi128EEENS4_14SM90_TMA_STOREES25_S27_S27_EEEvvEEEEvNT_6ParamsE:
	.zero		2944


//--------------------- SYMBOLS --------------------------

	.type		.nv.reservedSmem.offset0,@object
	.size		.nv.reservedSmem.offset0,0x4
	.type		.nv.reservedSmem.cap,@object
	.size		.nv.reservedSmem.cap,0x4
	.type		__assertfail,@function
